//
// Generated by NVIDIA NVVM Compiler
//
// Compiler Build ID: CL-36424714
// Cuda compilation tools, release 13.0, V13.0.88
// Based on NVVM 20.0.0
//

.version 9.0
.target sm_100
.address_size 64

	// .globl	_Z16attention_scoresPfS_S_

.visible .entry _Z16attention_scoresPfS_S_(
	.param .u64 .ptr .align 1 _Z16attention_scoresPfS_S__param_0,
	.param .u64 .ptr .align 1 _Z16attention_scoresPfS_S__param_1,
	.param .u64 .ptr .align 1 _Z16attention_scoresPfS_S__param_2
)
{
	.reg .pred 	%p<4>;
	.reg .b32 	%r<15>;
	.reg .b32 	%f<98>;
	.reg .b64 	%rd<13>;

	ld.param.u64 	%rd1, [_Z16attention_scoresPfS_S__param_0];
	ld.param.u64 	%rd2, [_Z16attention_scoresPfS_S__param_1];
	ld.param.u64 	%rd3, [_Z16attention_scoresPfS_S__param_2];
	mov.u32 	%r1, %ctaid.x;
	mov.u32 	%r2, %ctaid.y;
	mov.u32 	%r3, %tid.x;
	setp.gt.u32 	%p1, %r1, 7;
	or.b32  	%r4, %r3, %r2;
	and.b32  	%r5, %r4, 65472;
	setp.ne.s32 	%p2, %r5, 0;
	or.pred  	%p3, %p1, %p2;
	@%p3 bra 	$L__BB0_2;
	cvta.to.global.u64 	%rd4, %rd3;
	cvta.to.global.u64 	%rd5, %rd1;
	cvta.to.global.u64 	%rd6, %rd2;
	shl.b32 	%r6, %r2, 8;
	shl.b32 	%r7, %r1, 5;
	add.s32 	%r8, %r6, %r7;
	shl.b32 	%r9, %r3, 8;
	add.s32 	%r10, %r9, %r7;
	mul.wide.u32 	%rd7, %r8, 4;
	add.s64 	%rd8, %rd5, %rd7;
	ld.global.f32 	%f1, [%rd8];
	mul.wide.u32 	%rd9, %r10, 4;
	add.s64 	%rd10, %rd6, %rd9;
	ld.global.f32 	%f2, [%rd10];
	fma.rn.f32 	%f3, %f1, %f2, 0f00000000;
	ld.global.f32 	%f4, [%rd8+4];
	ld.global.f32 	%f5, [%rd10+4];
	fma.rn.f32 	%f6, %f4, %f5, %f3;
	ld.global.f32 	%f7, [%rd8+8];
	ld.global.f32 	%f8, [%rd10+8];
	fma.rn.f32 	%f9, %f7, %f8, %f6;
	ld.global.f32 	%f10, [%rd8+12];
	ld.global.f32 	%f11, [%rd10+12];
	fma.rn.f32 	%f12, %f10, %f11, %f9;
	ld.global.f32 	%f13, [%rd8+16];
	ld.global.f32 	%f14, [%rd10+16];
	fma.rn.f32 	%f15, %f13, %f14, %f12;
	ld.global.f32 	%f16, [%rd8+20];
	ld.global.f32 	%f17, [%rd10+20];
	fma.rn.f32 	%f18, %f16, %f17, %f15;
	ld.global.f32 	%f19, [%rd8+24];
	ld.global.f32 	%f20, [%rd10+24];
	fma.rn.f32 	%f21, %f19, %f20, %f18;
	ld.global.f32 	%f22, [%rd8+28];
	ld.global.f32 	%f23, [%rd10+28];
	fma.rn.f32 	%f24, %f22, %f23, %f21;
	ld.global.f32 	%f25, [%rd8+32];
	ld.global.f32 	%f26, [%rd10+32];
	fma.rn.f32 	%f27, %f25, %f26, %f24;
	ld.global.f32 	%f28, [%rd8+36];
	ld.global.f32 	%f29, [%rd10+36];
	fma.rn.f32 	%f30, %f28, %f29, %f27;
	ld.global.f32 	%f31, [%rd8+40];
	ld.global.f32 	%f32, [%rd10+40];
	fma.rn.f32 	%f33, %f31, %f32, %f30;
	ld.global.f32 	%f34, [%rd8+44];
	ld.global.f32 	%f35, [%rd10+44];
	fma.rn.f32 	%f36, %f34, %f35, %f33;
	ld.global.f32 	%f37, [%rd8+48];
	ld.global.f32 	%f38, [%rd10+48];
	fma.rn.f32 	%f39, %f37, %f38, %f36;
	ld.global.f32 	%f40, [%rd8+52];
	ld.global.f32 	%f41, [%rd10+52];
	fma.rn.f32 	%f42, %f40, %f41, %f39;
	ld.global.f32 	%f43, [%rd8+56];
	ld.global.f32 	%f44, [%rd10+56];
	fma.rn.f32 	%f45, %f43, %f44, %f42;
	ld.global.f32 	%f46, [%rd8+60];
	ld.global.f32 	%f47, [%rd10+60];
	fma.rn.f32 	%f48, %f46, %f47, %f45;
	ld.global.f32 	%f49, [%rd8+64];
	ld.global.f32 	%f50, [%rd10+64];
	fma.rn.f32 	%f51, %f49, %f50, %f48;
	ld.global.f32 	%f52, [%rd8+68];
	ld.global.f32 	%f53, [%rd10+68];
	fma.rn.f32 	%f54, %f52, %f53, %f51;
	ld.global.f32 	%f55, [%rd8+72];
	ld.global.f32 	%f56, [%rd10+72];
	fma.rn.f32 	%f57, %f55, %f56, %f54;
	ld.global.f32 	%f58, [%rd8+76];
	ld.global.f32 	%f59, [%rd10+76];
	fma.rn.f32 	%f60, %f58, %f59, %f57;
	ld.global.f32 	%f61, [%rd8+80];
	ld.global.f32 	%f62, [%rd10+80];
	fma.rn.f32 	%f63, %f61, %f62, %f60;
	ld.global.f32 	%f64, [%rd8+84];
	ld.global.f32 	%f65, [%rd10+84];
	fma.rn.f32 	%f66, %f64, %f65, %f63;
	ld.global.f32 	%f67, [%rd8+88];
	ld.global.f32 	%f68, [%rd10+88];
	fma.rn.f32 	%f69, %f67, %f68, %f66;
	ld.global.f32 	%f70, [%rd8+92];
	ld.global.f32 	%f71, [%rd10+92];
	fma.rn.f32 	%f72, %f70, %f71, %f69;
	ld.global.f32 	%f73, [%rd8+96];
	ld.global.f32 	%f74, [%rd10+96];
	fma.rn.f32 	%f75, %f73, %f74, %f72;
	ld.global.f32 	%f76, [%rd8+100];
	ld.global.f32 	%f77, [%rd10+100];
	fma.rn.f32 	%f78, %f76, %f77, %f75;
	ld.global.f32 	%f79, [%rd8+104];
	ld.global.f32 	%f80, [%rd10+104];
	fma.rn.f32 	%f81, %f79, %f80, %f78;
	ld.global.f32 	%f82, [%rd8+108];
	ld.global.f32 	%f83, [%rd10+108];
	fma.rn.f32 	%f84, %f82, %f83, %f81;
	ld.global.f32 	%f85, [%rd8+112];
	ld.global.f32 	%f86, [%rd10+112];
	fma.rn.f32 	%f87, %f85, %f86, %f84;
	ld.global.f32 	%f88, [%rd8+116];
	ld.global.f32 	%f89, [%rd10+116];
	fma.rn.f32 	%f90, %f88, %f89, %f87;
	ld.global.f32 	%f91, [%rd8+120];
	ld.global.f32 	%f92, [%rd10+120];
	fma.rn.f32 	%f93, %f91, %f92, %f90;
	ld.global.f32 	%f94, [%rd8+124];
	ld.global.f32 	%f95, [%rd10+124];
	fma.rn.f32 	%f96, %f94, %f95, %f93;
	shl.b32 	%r11, %r1, 12;
	shl.b32 	%r12, %r2, 6;
	add.s32 	%r13, %r12, %r3;
	add.s32 	%r14, %r13, %r11;
	div.rn.f32 	%f97, %f96, 0f40B504F3;
	mul.wide.u32 	%rd11, %r14, 4;
	add.s64 	%rd12, %rd4, %rd11;
	st.global.f32 	[%rd12], %f97;
$L__BB0_2:
	ret;

}
	// .globl	_Z7softmaxPfS_
.visible .entry _Z7softmaxPfS_(
	.param .u64 .ptr .align 1 _Z7softmaxPfS__param_0,
	.param .u64 .ptr .align 1 _Z7softmaxPfS__param_1
)
{
	.reg .pred 	%p<6>;
	.reg .b32 	%r<47>;
	.reg .b32 	%f<336>;
	.reg .b64 	%rd<19>;

	ld.param.u64 	%rd10, [_Z7softmaxPfS__param_0];
	ld.param.u64 	%rd11, [_Z7softmaxPfS__param_1];
	mov.u32 	%r1, %ctaid.x;
	mov.u32 	%r7, %ctaid.y;
	setp.gt.u32 	%p1, %r1, 7;
	setp.gt.u32 	%p2, %r7, 63;
	or.pred  	%p3, %p1, %p2;
	@%p3 bra 	$L__BB1_5;
	cvta.to.global.u64 	%rd12, %rd10;
	shl.b32 	%r9, %r1, 12;
	shl.b32 	%r10, %r7, 6;
	add.s32 	%r11, %r9, %r10;
	mul.wide.u32 	%rd13, %r11, 4;
	add.s64 	%rd14, %rd12, %rd13;
	ld.global.f32 	%f5, [%rd14];
	max.f32 	%f6, %f5, 0fCE6E6B28;
	ld.global.f32 	%f7, [%rd14+4];
	max.f32 	%f8, %f6, %f7;
	ld.global.f32 	%f9, [%rd14+8];
	max.f32 	%f10, %f8, %f9;
	ld.global.f32 	%f11, [%rd14+12];
	max.f32 	%f12, %f10, %f11;
	ld.global.f32 	%f13, [%rd14+16];
	max.f32 	%f14, %f12, %f13;
	ld.global.f32 	%f15, [%rd14+20];
	max.f32 	%f16, %f14, %f15;
	ld.global.f32 	%f17, [%rd14+24];
	max.f32 	%f18, %f16, %f17;
	ld.global.f32 	%f19, [%rd14+28];
	max.f32 	%f20, %f18, %f19;
	ld.global.f32 	%f21, [%rd14+32];
	max.f32 	%f22, %f20, %f21;
	ld.global.f32 	%f23, [%rd14+36];
	max.f32 	%f24, %f22, %f23;
	ld.global.f32 	%f25, [%rd14+40];
	max.f32 	%f26, %f24, %f25;
	ld.global.f32 	%f27, [%rd14+44];
	max.f32 	%f28, %f26, %f27;
	ld.global.f32 	%f29, [%rd14+48];
	max.f32 	%f30, %f28, %f29;
	ld.global.f32 	%f31, [%rd14+52];
	max.f32 	%f32, %f30, %f31;
	ld.global.f32 	%f33, [%rd14+56];
	max.f32 	%f34, %f32, %f33;
	ld.global.f32 	%f35, [%rd14+60];
	max.f32 	%f36, %f34, %f35;
	ld.global.f32 	%f37, [%rd14+64];
	max.f32 	%f38, %f36, %f37;
	ld.global.f32 	%f39, [%rd14+68];
	max.f32 	%f40, %f38, %f39;
	ld.global.f32 	%f41, [%rd14+72];
	max.f32 	%f42, %f40, %f41;
	ld.global.f32 	%f43, [%rd14+76];
	max.f32 	%f44, %f42, %f43;
	ld.global.f32 	%f45, [%rd14+80];
	max.f32 	%f46, %f44, %f45;
	ld.global.f32 	%f47, [%rd14+84];
	max.f32 	%f48, %f46, %f47;
	ld.global.f32 	%f49, [%rd14+88];
	max.f32 	%f50, %f48, %f49;
	ld.global.f32 	%f51, [%rd14+92];
	max.f32 	%f52, %f50, %f51;
	ld.global.f32 	%f53, [%rd14+96];
	max.f32 	%f54, %f52, %f53;
	ld.global.f32 	%f55, [%rd14+100];
	max.f32 	%f56, %f54, %f55;
	ld.global.f32 	%f57, [%rd14+104];
	max.f32 	%f58, %f56, %f57;
	ld.global.f32 	%f59, [%rd14+108];
	max.f32 	%f60, %f58, %f59;
	ld.global.f32 	%f61, [%rd14+112];
	max.f32 	%f62, %f60, %f61;
	ld.global.f32 	%f63, [%rd14+116];
	max.f32 	%f64, %f62, %f63;
	ld.global.f32 	%f65, [%rd14+120];
	max.f32 	%f66, %f64, %f65;
	ld.global.f32 	%f67, [%rd14+124];
	max.f32 	%f68, %f66, %f67;
	ld.global.f32 	%f69, [%rd14+128];
	max.f32 	%f70, %f68, %f69;
	ld.global.f32 	%f71, [%rd14+132];
	max.f32 	%f72, %f70, %f71;
	ld.global.f32 	%f73, [%rd14+136];
	max.f32 	%f74, %f72, %f73;
	ld.global.f32 	%f75, [%rd14+140];
	max.f32 	%f76, %f74, %f75;
	ld.global.f32 	%f77, [%rd14+144];
	max.f32 	%f78, %f76, %f77;
	ld.global.f32 	%f79, [%rd14+148];
	max.f32 	%f80, %f78, %f79;
	ld.global.f32 	%f81, [%rd14+152];
	max.f32 	%f82, %f80, %f81;
	ld.global.f32 	%f83, [%rd14+156];
	max.f32 	%f84, %f82, %f83;
	ld.global.f32 	%f85, [%rd14+160];
	max.f32 	%f86, %f84, %f85;
	ld.global.f32 	%f87, [%rd14+164];
	max.f32 	%f88, %f86, %f87;
	ld.global.f32 	%f89, [%rd14+168];
	max.f32 	%f90, %f88, %f89;
	ld.global.f32 	%f91, [%rd14+172];
	max.f32 	%f92, %f90, %f91;
	ld.global.f32 	%f93, [%rd14+176];
	max.f32 	%f94, %f92, %f93;
	ld.global.f32 	%f95, [%rd14+180];
	max.f32 	%f96, %f94, %f95;
	ld.global.f32 	%f97, [%rd14+184];
	max.f32 	%f98, %f96, %f97;
	ld.global.f32 	%f99, [%rd14+188];
	max.f32 	%f100, %f98, %f99;
	ld.global.f32 	%f101, [%rd14+192];
	max.f32 	%f102, %f100, %f101;
	ld.global.f32 	%f103, [%rd14+196];
	max.f32 	%f104, %f102, %f103;
	ld.global.f32 	%f105, [%rd14+200];
	max.f32 	%f106, %f104, %f105;
	ld.global.f32 	%f107, [%rd14+204];
	max.f32 	%f108, %f106, %f107;
	ld.global.f32 	%f109, [%rd14+208];
	max.f32 	%f110, %f108, %f109;
	ld.global.f32 	%f111, [%rd14+212];
	max.f32 	%f112, %f110, %f111;
	ld.global.f32 	%f113, [%rd14+216];
	max.f32 	%f114, %f112, %f113;
	ld.global.f32 	%f115, [%rd14+220];
	max.f32 	%f116, %f114, %f115;
	ld.global.f32 	%f117, [%rd14+224];
	max.f32 	%f118, %f116, %f117;
	ld.global.f32 	%f119, [%rd14+228];
	max.f32 	%f120, %f118, %f119;
	ld.global.f32 	%f121, [%rd14+232];
	max.f32 	%f122, %f120, %f121;
	ld.global.f32 	%f123, [%rd14+236];
	max.f32 	%f124, %f122, %f123;
	ld.global.f32 	%f125, [%rd14+240];
	max.f32 	%f126, %f124, %f125;
	ld.global.f32 	%f127, [%rd14+244];
	max.f32 	%f128, %f126, %f127;
	ld.global.f32 	%f129, [%rd14+248];
	max.f32 	%f130, %f128, %f129;
	ld.global.f32 	%f131, [%rd14+252];
	max.f32 	%f1, %f130, %f131;
	or.b64  	%rd1, %rd13, 16;
	add.s64 	%rd17, %rd12, %rd1;
	mov.f32 	%f335, 0f00000000;
	mov.b32 	%r45, 0;
	mov.u64 	%rd16, %rd17;
$L__BB1_2:
	ld.global.f32 	%f132, [%rd16+-16];
	sub.f32 	%f133, %f132, %f1;
	fma.rn.f32 	%f134, %f133, 0f3BBB989D, 0f3F000000;
	cvt.sat.f32.f32 	%f135, %f134;
	mov.f32 	%f136, 0f4B400001;
	mov.f32 	%f137, 0f437C0000;
	fma.rm.f32 	%f138, %f135, %f137, %f136;
	add.f32 	%f139, %f138, 0fCB40007F;
	neg.f32 	%f140, %f139;
	fma.rn.f32 	%f141, %f133, 0f3FB8AA3B, %f140;
	fma.rn.f32 	%f142, %f133, 0f32A57060, %f141;
	mov.b32 	%r12, %f138;
	shl.b32 	%r13, %r12, 23;
	mov.b32 	%f143, %r13;
	ex2.approx.ftz.f32 	%f144, %f142;
	fma.rn.f32 	%f145, %f144, %f143, %f335;
	ld.global.f32 	%f146, [%rd16+-12];
	sub.f32 	%f147, %f146, %f1;
	fma.rn.f32 	%f148, %f147, 0f3BBB989D, 0f3F000000;
	cvt.sat.f32.f32 	%f149, %f148;
	fma.rm.f32 	%f150, %f149, %f137, %f136;
	add.f32 	%f151, %f150, 0fCB40007F;
	neg.f32 	%f152, %f151;
	fma.rn.f32 	%f153, %f147, 0f3FB8AA3B, %f152;
	fma.rn.f32 	%f154, %f147, 0f32A57060, %f153;
	mov.b32 	%r14, %f150;
	shl.b32 	%r15, %r14, 23;
	mov.b32 	%f155, %r15;
	ex2.approx.ftz.f32 	%f156, %f154;
	fma.rn.f32 	%f157, %f156, %f155, %f145;
	ld.global.f32 	%f158, [%rd16+-8];
	sub.f32 	%f159, %f158, %f1;
	fma.rn.f32 	%f160, %f159, 0f3BBB989D, 0f3F000000;
	cvt.sat.f32.f32 	%f161, %f160;
	fma.rm.f32 	%f162, %f161, %f137, %f136;
	add.f32 	%f163, %f162, 0fCB40007F;
	neg.f32 	%f164, %f163;
	fma.rn.f32 	%f165, %f159, 0f3FB8AA3B, %f164;
	fma.rn.f32 	%f166, %f159, 0f32A57060, %f165;
	mov.b32 	%r16, %f162;
	shl.b32 	%r17, %r16, 23;
	mov.b32 	%f167, %r17;
	ex2.approx.ftz.f32 	%f168, %f166;
	fma.rn.f32 	%f169, %f168, %f167, %f157;
	ld.global.f32 	%f170, [%rd16+-4];
	sub.f32 	%f171, %f170, %f1;
	fma.rn.f32 	%f172, %f171, 0f3BBB989D, 0f3F000000;
	cvt.sat.f32.f32 	%f173, %f172;
	fma.rm.f32 	%f174, %f173, %f137, %f136;
	add.f32 	%f175, %f174, 0fCB40007F;
	neg.f32 	%f176, %f175;
	fma.rn.f32 	%f177, %f171, 0f3FB8AA3B, %f176;
	fma.rn.f32 	%f178, %f171, 0f32A57060, %f177;
	mov.b32 	%r18, %f174;
	shl.b32 	%r19, %r18, 23;
	mov.b32 	%f179, %r19;
	ex2.approx.ftz.f32 	%f180, %f178;
	fma.rn.f32 	%f181, %f180, %f179, %f169;
	ld.global.f32 	%f182, [%rd16];
	sub.f32 	%f183, %f182, %f1;
	fma.rn.f32 	%f184, %f183, 0f3BBB989D, 0f3F000000;
	cvt.sat.f32.f32 	%f185, %f184;
	fma.rm.f32 	%f186, %f185, %f137, %f136;
	add.f32 	%f187, %f186, 0fCB40007F;
	neg.f32 	%f188, %f187;
	fma.rn.f32 	%f189, %f183, 0f3FB8AA3B, %f188;
	fma.rn.f32 	%f190, %f183, 0f32A57060, %f189;
	mov.b32 	%r20, %f186;
	shl.b32 	%r21, %r20, 23;
	mov.b32 	%f191, %r21;
	ex2.approx.ftz.f32 	%f192, %f190;
	fma.rn.f32 	%f193, %f192, %f191, %f181;
	ld.global.f32 	%f194, [%rd16+4];
	sub.f32 	%f195, %f194, %f1;
	fma.rn.f32 	%f196, %f195, 0f3BBB989D, 0f3F000000;
	cvt.sat.f32.f32 	%f197, %f196;
	fma.rm.f32 	%f198, %f197, %f137, %f136;
	add.f32 	%f199, %f198, 0fCB40007F;
	neg.f32 	%f200, %f199;
	fma.rn.f32 	%f201, %f195, 0f3FB8AA3B, %f200;
	fma.rn.f32 	%f202, %f195, 0f32A57060, %f201;
	mov.b32 	%r22, %f198;
	shl.b32 	%r23, %r22, 23;
	mov.b32 	%f203, %r23;
	ex2.approx.ftz.f32 	%f204, %f202;
	fma.rn.f32 	%f205, %f204, %f203, %f193;
	ld.global.f32 	%f206, [%rd16+8];
	sub.f32 	%f207, %f206, %f1;
	fma.rn.f32 	%f208, %f207, 0f3BBB989D, 0f3F000000;
	cvt.sat.f32.f32 	%f209, %f208;
	fma.rm.f32 	%f210, %f209, %f137, %f136;
	add.f32 	%f211, %f210, 0fCB40007F;
	neg.f32 	%f212, %f211;
	fma.rn.f32 	%f213, %f207, 0f3FB8AA3B, %f212;
	fma.rn.f32 	%f214, %f207, 0f32A57060, %f213;
	mov.b32 	%r24, %f210;
	shl.b32 	%r25, %r24, 23;
	mov.b32 	%f215, %r25;
	ex2.approx.ftz.f32 	%f216, %f214;
	fma.rn.f32 	%f217, %f216, %f215, %f205;
	ld.global.f32 	%f218, [%rd16+12];
	sub.f32 	%f219, %f218, %f1;
	fma.rn.f32 	%f220, %f219, 0f3BBB989D, 0f3F000000;
	cvt.sat.f32.f32 	%f221, %f220;
	fma.rm.f32 	%f222, %f221, %f137, %f136;
	add.f32 	%f223, %f222, 0fCB40007F;
	neg.f32 	%f224, %f223;
	fma.rn.f32 	%f225, %f219, 0f3FB8AA3B, %f224;
	fma.rn.f32 	%f226, %f219, 0f32A57060, %f225;
	mov.b32 	%r26, %f222;
	shl.b32 	%r27, %r26, 23;
	mov.b32 	%f227, %r27;
	ex2.approx.ftz.f32 	%f228, %f226;
	fma.rn.f32 	%f335, %f228, %f227, %f217;
	add.s32 	%r45, %r45, 8;
	add.s64 	%rd16, %rd16, 32;
	setp.ne.s32 	%p4, %r45, 64;
	@%p4 bra 	$L__BB1_2;
	cvta.to.global.u64 	%rd15, %rd11;
	add.s64 	%rd18, %rd15, %rd1;
	mov.b32 	%r46, 0;
$L__BB1_4:
	ld.global.f32 	%f229, [%rd17+-16];
	sub.f32 	%f230, %f229, %f1;
	fma.rn.f32 	%f231, %f230, 0f3BBB989D, 0f3F000000;
	cvt.sat.f32.f32 	%f232, %f231;
	mov.f32 	%f233, 0f4B400001;
	mov.f32 	%f234, 0f437C0000;
	fma.rm.f32 	%f235, %f232, %f234, %f233;
	add.f32 	%f236, %f235, 0fCB40007F;
	neg.f32 	%f237, %f236;
	fma.rn.f32 	%f238, %f230, 0f3FB8AA3B, %f237;
	fma.rn.f32 	%f239, %f230, 0f32A57060, %f238;
	mov.b32 	%r29, %f235;
	shl.b32 	%r30, %r29, 23;
	mov.b32 	%f240, %r30;
	ex2.approx.ftz.f32 	%f241, %f239;
	mul.f32 	%f242, %f241, %f240;
	div.rn.f32 	%f243, %f242, %f335;
	st.global.f32 	[%rd18+-16], %f243;
	ld.global.f32 	%f244, [%rd17+-12];
	sub.f32 	%f245, %f244, %f1;
	fma.rn.f32 	%f246, %f245, 0f3BBB989D, 0f3F000000;
	cvt.sat.f32.f32 	%f247, %f246;
	fma.rm.f32 	%f248, %f247, %f234, %f233;
	add.f32 	%f249, %f248, 0fCB40007F;
	neg.f32 	%f250, %f249;
	fma.rn.f32 	%f251, %f245, 0f3FB8AA3B, %f250;
	fma.rn.f32 	%f252, %f245, 0f32A57060, %f251;
	mov.b32 	%r31, %f248;
	shl.b32 	%r32, %r31, 23;
	mov.b32 	%f253, %r32;
	ex2.approx.ftz.f32 	%f254, %f252;
	mul.f32 	%f255, %f254, %f253;
	div.rn.f32 	%f256, %f255, %f335;
	st.global.f32 	[%rd18+-12], %f256;
	ld.global.f32 	%f257, [%rd17+-8];
	sub.f32 	%f258, %f257, %f1;
	fma.rn.f32 	%f259, %f258, 0f3BBB989D, 0f3F000000;
	cvt.sat.f32.f32 	%f260, %f259;
	fma.rm.f32 	%f261, %f260, %f234, %f233;
	add.f32 	%f262, %f261, 0fCB40007F;
	neg.f32 	%f263, %f262;
	fma.rn.f32 	%f264, %f258, 0f3FB8AA3B, %f263;
	fma.rn.f32 	%f265, %f258, 0f32A57060, %f264;
	mov.b32 	%r33, %f261;
	shl.b32 	%r34, %r33, 23;
	mov.b32 	%f266, %r34;
	ex2.approx.ftz.f32 	%f267, %f265;
	mul.f32 	%f268, %f267, %f266;
	div.rn.f32 	%f269, %f268, %f335;
	st.global.f32 	[%rd18+-8], %f269;
	ld.global.f32 	%f270, [%rd17+-4];
	sub.f32 	%f271, %f270, %f1;
	fma.rn.f32 	%f272, %f271, 0f3BBB989D, 0f3F000000;
	cvt.sat.f32.f32 	%f273, %f272;
	fma.rm.f32 	%f274, %f273, %f234, %f233;
	add.f32 	%f275, %f274, 0fCB40007F;
	neg.f32 	%f276, %f275;
	fma.rn.f32 	%f277, %f271, 0f3FB8AA3B, %f276;
	fma.rn.f32 	%f278, %f271, 0f32A57060, %f277;
	mov.b32 	%r35, %f274;
	shl.b32 	%r36, %r35, 23;
	mov.b32 	%f279, %r36;
	ex2.approx.ftz.f32 	%f280, %f278;
	mul.f32 	%f281, %f280, %f279;
	div.rn.f32 	%f282, %f281, %f335;
	st.global.f32 	[%rd18+-4], %f282;
	ld.global.f32 	%f283, [%rd17];
	sub.f32 	%f284, %f283, %f1;
	fma.rn.f32 	%f285, %f284, 0f3BBB989D, 0f3F000000;
	cvt.sat.f32.f32 	%f286, %f285;
	fma.rm.f32 	%f287, %f286, %f234, %f233;
	add.f32 	%f288, %f287, 0fCB40007F;
	neg.f32 	%f289, %f288;
	fma.rn.f32 	%f290, %f284, 0f3FB8AA3B, %f289;
	fma.rn.f32 	%f291, %f284, 0f32A57060, %f290;
	mov.b32 	%r37, %f287;
	shl.b32 	%r38, %r37, 23;
	mov.b32 	%f292, %r38;
	ex2.approx.ftz.f32 	%f293, %f291;
	mul.f32 	%f294, %f293, %f292;
	div.rn.f32 	%f295, %f294, %f335;
	st.global.f32 	[%rd18], %f295;
	ld.global.f32 	%f296, [%rd17+4];
	sub.f32 	%f297, %f296, %f1;
	fma.rn.f32 	%f298, %f297, 0f3BBB989D, 0f3F000000;
	cvt.sat.f32.f32 	%f299, %f298;
	fma.rm.f32 	%f300, %f299, %f234, %f233;
	add.f32 	%f301, %f300, 0fCB40007F;
	neg.f32 	%f302, %f301;
	fma.rn.f32 	%f303, %f297, 0f3FB8AA3B, %f302;
	fma.rn.f32 	%f304, %f297, 0f32A57060, %f303;
	mov.b32 	%r39, %f300;
	shl.b32 	%r40, %r39, 23;
	mov.b32 	%f305, %r40;
	ex2.approx.ftz.f32 	%f306, %f304;
	mul.f32 	%f307, %f306, %f305;
	div.rn.f32 	%f308, %f307, %f335;
	st.global.f32 	[%rd18+4], %f308;
	ld.global.f32 	%f309, [%rd17+8];
	sub.f32 	%f310, %f309, %f1;
	fma.rn.f32 	%f311, %f310, 0f3BBB989D, 0f3F000000;
	cvt.sat.f32.f32 	%f312, %f311;
	fma.rm.f32 	%f313, %f312, %f234, %f233;
	add.f32 	%f314, %f313, 0fCB40007F;
	neg.f32 	%f315, %f314;
	fma.rn.f32 	%f316, %f310, 0f3FB8AA3B, %f315;
	fma.rn.f32 	%f317, %f310, 0f32A57060, %f316;
	mov.b32 	%r41, %f313;
	shl.b32 	%r42, %r41, 23;
	mov.b32 	%f318, %r42;
	ex2.approx.ftz.f32 	%f319, %f317;
	mul.f32 	%f320, %f319, %f318;
	div.rn.f32 	%f321, %f320, %f335;
	st.global.f32 	[%rd18+8], %f321;
	ld.global.f32 	%f322, [%rd17+12];
	sub.f32 	%f323, %f322, %f1;
	fma.rn.f32 	%f324, %f323, 0f3BBB989D, 0f3F000000;
	cvt.sat.f32.f32 	%f325, %f324;
	fma.rm.f32 	%f326, %f325, %f234, %f233;
	add.f32 	%f327, %f326, 0fCB40007F;
	neg.f32 	%f328, %f327;
	fma.rn.f32 	%f329, %f323, 0f3FB8AA3B, %f328;
	fma.rn.f32 	%f330, %f323, 0f32A57060, %f329;
	mov.b32 	%r43, %f326;
	shl.b32 	%r44, %r43, 23;
	mov.b32 	%f331, %r44;
	ex2.approx.ftz.f32 	%f332, %f330;
	mul.f32 	%f333, %f332, %f331;
	div.rn.f32 	%f334, %f333, %f335;
	st.global.f32 	[%rd18+12], %f334;
	add.s32 	%r46, %r46, 8;
	add.s64 	%rd18, %rd18, 32;
	add.s64 	%rd17, %rd17, 32;
	setp.ne.s32 	%p5, %r46, 64;
	@%p5 bra 	$L__BB1_4;
$L__BB1_5:
	ret;

}
	// .globl	_Z16attention_outputPfS_S_
.visible .entry _Z16attention_outputPfS_S_(
	.param .u64 .ptr .align 1 _Z16attention_outputPfS_S__param_0,
	.param .u64 .ptr .align 1 _Z16attention_outputPfS_S__param_1,
	.param .u64 .ptr .align 1 _Z16attention_outputPfS_S__param_2
)
{
	.reg .pred 	%p<7>;
	.reg .b32 	%r<31>;
	.reg .b32 	%f<52>;
	.reg .b64 	%rd<53>;

	mov.u32 	%r1, %ctaid.x;
	mov.u32 	%r7, %ctaid.y;
	mov.u32 	%r3, %tid.x;
	setp.gt.u32 	%p1, %r1, 63;
	setp.gt.u32 	%p2, %r7, 7;
	or.pred  	%p3, %p1, %p2;
	setp.gt.u32 	%p4, %r3, 31;
	or.pred  	%p5, %p4, %p3;
	@%p5 bra 	$L__BB2_4;
	ld.param.u64 	%rd49, [_Z16attention_outputPfS_S__param_1];
	ld.param.u64 	%rd48, [_Z16attention_outputPfS_S__param_0];
	shl.b32 	%r9, %r7, 12;
	shl.b32 	%r10, %r1, 6;
	add.s32 	%r11, %r9, %r10;
	shl.b32 	%r12, %r7, 5;
	add.s32 	%r4, %r12, %r3;
	add.s32 	%r13, %r4, 256;
	mul.wide.u32 	%rd1, %r13, 4;
	add.s32 	%r14, %r4, 512;
	mul.wide.u32 	%rd2, %r14, 4;
	add.s32 	%r15, %r4, 768;
	mul.wide.u32 	%rd3, %r15, 4;
	add.s32 	%r16, %r4, 1024;
	mul.wide.u32 	%rd4, %r16, 4;
	add.s32 	%r17, %r4, 1536;
	mul.wide.u32 	%rd5, %r17, 4;
	add.s32 	%r18, %r4, 2304;
	mul.wide.u32 	%rd6, %r18, 4;
	add.s32 	%r19, %r4, 2560;
	mul.wide.u32 	%rd7, %r19, 4;
	add.s32 	%r20, %r4, 2816;
	mul.wide.u32 	%rd8, %r20, 4;
	add.s32 	%r21, %r4, 3072;
	mul.wide.u32 	%rd9, %r21, 4;
	add.s32 	%r22, %r4, 3328;
	mul.wide.u32 	%rd10, %r22, 4;
	add.s32 	%r23, %r4, 3584;
	mul.wide.u32 	%rd11, %r23, 4;
	mul.wide.u32 	%rd21, %r11, 4;
	cvta.to.global.u64 	%rd22, %rd48;
	add.s64 	%rd23, %rd21, %rd22;
	add.s64 	%rd51, %rd23, 32;
	cvta.to.global.u64 	%rd52, %rd49;
	mov.f32 	%f51, 0f00000000;
	mov.b32 	%r30, 0;
	add.s32 	%r24, %r4, 1280;
$L__BB2_2:
	ld.global.f32 	%f4, [%rd51+-32];
	mul.wide.u32 	%rd24, %r4, 4;
	add.s64 	%rd25, %rd52, %rd24;
	ld.global.f32 	%f5, [%rd25];
	fma.rn.f32 	%f6, %f4, %f5, %f51;
	ld.global.f32 	%f7, [%rd51+-28];
	add.s64 	%rd26, %rd52, %rd1;
	ld.global.f32 	%f8, [%rd26];
	fma.rn.f32 	%f9, %f7, %f8, %f6;
	ld.global.f32 	%f10, [%rd51+-24];
	add.s64 	%rd27, %rd52, %rd2;
	ld.global.f32 	%f11, [%rd27];
	fma.rn.f32 	%f12, %f10, %f11, %f9;
	ld.global.f32 	%f13, [%rd51+-20];
	add.s64 	%rd28, %rd52, %rd3;
	ld.global.f32 	%f14, [%rd28];
	fma.rn.f32 	%f15, %f13, %f14, %f12;
	ld.global.f32 	%f16, [%rd51+-16];
	add.s64 	%rd29, %rd52, %rd4;
	ld.global.f32 	%f17, [%rd29];
	fma.rn.f32 	%f18, %f16, %f17, %f15;
	ld.global.f32 	%f19, [%rd51+-12];
	mul.wide.u32 	%rd30, %r24, 4;
	add.s64 	%rd31, %rd52, %rd30;
	ld.global.f32 	%f20, [%rd31];
	fma.rn.f32 	%f21, %f19, %f20, %f18;
	ld.global.f32 	%f22, [%rd51+-8];
	add.s64 	%rd32, %rd52, %rd5;
	ld.global.f32 	%f23, [%rd32];
	fma.rn.f32 	%f24, %f22, %f23, %f21;
	ld.global.f32 	%f25, [%rd51+-4];
	add.s32 	%r25, %r4, 1792;
	mul.wide.u32 	%rd33, %r25, 4;
	add.s64 	%rd34, %rd52, %rd33;
	ld.global.f32 	%f26, [%rd34];
	fma.rn.f32 	%f27, %f25, %f26, %f24;
	ld.global.f32 	%f28, [%rd51];
	add.s32 	%r26, %r4, 2048;
	mul.wide.u32 	%rd35, %r26, 4;
	add.s64 	%rd36, %rd52, %rd35;
	ld.global.f32 	%f29, [%rd36];
	fma.rn.f32 	%f30, %f28, %f29, %f27;
	ld.global.f32 	%f31, [%rd51+4];
	add.s64 	%rd37, %rd52, %rd6;
	ld.global.f32 	%f32, [%rd37];
	fma.rn.f32 	%f33, %f31, %f32, %f30;
	ld.global.f32 	%f34, [%rd51+8];
	add.s64 	%rd38, %rd52, %rd7;
	ld.global.f32 	%f35, [%rd38];
	fma.rn.f32 	%f36, %f34, %f35, %f33;
	ld.global.f32 	%f37, [%rd51+12];
	add.s64 	%rd39, %rd52, %rd8;
	ld.global.f32 	%f38, [%rd39];
	fma.rn.f32 	%f39, %f37, %f38, %f36;
	ld.global.f32 	%f40, [%rd51+16];
	add.s64 	%rd40, %rd52, %rd9;
	ld.global.f32 	%f41, [%rd40];
	fma.rn.f32 	%f42, %f40, %f41, %f39;
	ld.global.f32 	%f43, [%rd51+20];
	add.s64 	%rd41, %rd52, %rd10;
	ld.global.f32 	%f44, [%rd41];
	fma.rn.f32 	%f45, %f43, %f44, %f42;
	ld.global.f32 	%f46, [%rd51+24];
	add.s64 	%rd42, %rd52, %rd11;
	ld.global.f32 	%f47, [%rd42];
	fma.rn.f32 	%f48, %f46, %f47, %f45;
	ld.global.f32 	%f49, [%rd51+28];
	add.s32 	%r27, %r4, 3840;
	mul.wide.u32 	%rd43, %r27, 4;
	add.s64 	%rd44, %rd52, %rd43;
	ld.global.f32 	%f50, [%rd44];
	fma.rn.f32 	%f51, %f49, %f50, %f48;
	add.s32 	%r30, %r30, 16;
	add.s64 	%rd52, %rd52, 16384;
	add.s64 	%rd51, %rd51, 64;
	setp.ne.s32 	%p6, %r30, 64;
	@%p6 bra 	$L__BB2_2;
	ld.param.u64 	%rd50, [_Z16attention_outputPfS_S__param_2];
	shl.b32 	%r28, %r1, 8;
	add.s32 	%r29, %r4, %r28;
	cvta.to.global.u64 	%rd45, %rd50;
	mul.wide.u32 	%rd46, %r29, 4;
	add.s64 	%rd47, %rd45, %rd46;
	st.global.f32 	[%rd47], %f51;
$L__BB2_4:
	ret;

}


// ===== COMPILED SASS (sm_100) =====

	.target	sm_100

	.elftype	@"ET_EXEC"


//--------------------- .note.nv.tkinfo           --------------------------
	.section	.note.nv.tkinfo,"",@"SHT_NOTE"
	.sectionflags	@"SHF_NOTE_NV_TKINFO"
	.tkinfo
        /*0018*/ 	.word	0x00000002
        /*0030*/ 	.string	""
        /*0030*/ 	.string	"ptxas"
        /*0030*/ 	.string	"Cuda compilation tools, release 13.0, V13.0.88"
        /*0030*/ 	.string	"Build cuda_13.0.r13.0/compiler.36424714_0"
        /*0030*/ 	.string	"-arch sm_100 -m 64 "



//--------------------- .note.nv.cuinfo           --------------------------
	.section	.note.nv.cuinfo,"",@"SHT_NOTE"
	.sectionflags	@"SHF_NOTE_NV_CUINFO"
        /*0018*/ 	.short	0x0002
        /*001a*/ 	.short	0x0064
        /*001c*/ 	.short	0x0082
	.zero		2


//--------------------- .nv.info                  --------------------------
	.section	.nv.info,"",@"SHT_CUDA_INFO"
	.align	4


	//----- nvinfo : EIATTR_REGCOUNT
	.align		4
        /*0000*/ 	.byte	0x04, 0x2f
        /*0002*/ 	.short	(.L_1 - .L_0)
	.align		4
.L_0:
        /*0004*/ 	.word	index@(_Z16attention_scoresPfS_S_)
        /*0008*/ 	.word	0x0000001f


	//----- nvinfo : EIATTR_FRAME_SIZE
	.align		4
.L_1:
        /*000c*/ 	.byte	0x04, 0x11
        /*000e*/ 	.short	(.L_3 - .L_2)
	.align		4
.L_2:
        /*0010*/ 	.word	index@($__internal_1_$__cuda_sm3x_div_rn_noftz_f32_slowpath)
        /*0014*/ 	.word	0x00000000


	//----- nvinfo : EIATTR_FRAME_SIZE
	.align		4
.L_3:
        /*0018*/ 	.byte	0x04, 0x11
        /*001a*/ 	.short	(.L_5 - .L_4)
	.align		4
.L_4:
        /*001c*/ 	.word	index@(_Z16attention_scoresPfS_S_)
        /*0020*/ 	.word	0x00000000


	//----- nvinfo : EIATTR_REGCOUNT
	.align		4
.L_5:
        /*0024*/ 	.byte	0x04, 0x2f
        /*0026*/ 	.short	(.L_7 - .L_6)
	.align		4
.L_6:
        /*0028*/ 	.word	index@(_Z7softmaxPfS_)
        /*002c*/ 	.word	0x00000020


	//----- nvinfo : EIATTR_FRAME_SIZE
	.align		4
.L_7:
        /*0030*/ 	.byte	0x04, 0x11
        /*0032*/ 	.short	(.L_9 - .L_8)
	.align		4
.L_8:
        /*0034*/ 	.word	index@($__internal_0_$__cuda_sm3x_div_rn_noftz_f32_slowpath)
        /*0038*/ 	.word	0x00000000


	//----- nvinfo : EIATTR_FRAME_SIZE
	.align		4
.L_9:
        /*003c*/ 	.byte	0x04, 0x11
        /*003e*/ 	.short	(.L_11 - .L_10)
	.align		4
.L_10:
        /*0040*/ 	.word	index@(_Z7softmaxPfS_)
        /*0044*/ 	.word	0x00000000


	//----- nvinfo : EIATTR_REGCOUNT
	.align		4
.L_11:
        /*0048*/ 	.byte	0x04, 0x2f
        /*004a*/ 	.short	(.L_13 - .L_12)
	.align		4
.L_12:
        /*004c*/ 	.word	index@(_Z16attention_outputPfS_S_)
        /*0050*/ 	.word	0x00000028


	//----- nvinfo : EIATTR_FRAME_SIZE
	.align		4
.L_13:
        /*0054*/ 	.byte	0x04, 0x11
        /*0056*/ 	.short	(.L_15 - .L_14)
	.align		4
.L_14:
        /*0058*/ 	.word	index@(_Z16attention_outputPfS_S_)
        /*005c*/ 	.word	0x00000000


	//----- nvinfo : EIATTR_MIN_STACK_SIZE
	.align		4
.L_15:
        /*0060*/ 	.byte	0x04, 0x12
        /*0062*/ 	.short	(.L_17 - .L_16)
	.align		4
.L_16:
        /*0064*/ 	.word	index@(_Z16attention_outputPfS_S_)
        /*0068*/ 	.word	0x00000000


	//----- nvinfo : EIATTR_MIN_STACK_SIZE
	.align		4
.L_17:
        /*006c*/ 	.byte	0x04, 0x12
        /*006e*/ 	.short	(.L_19 - .L_18)
	.align		4
.L_18:
        /*0070*/ 	.word	index@(_Z7softmaxPfS_)
        /*0074*/ 	.word	0x00000000


	//----- nvinfo : EIATTR_MIN_STACK_SIZE
	.align		4
.L_19:
        /*0078*/ 	.byte	0x04, 0x12
        /*007a*/ 	.short	(.L_21 - .L_20)
	.align		4
.L_20:
        /*007c*/ 	.word	index@(_Z16attention_scoresPfS_S_)
        /*0080*/ 	.word	0x00000000
.L_21:


//--------------------- .nv.compat                --------------------------
	.section	.nv.compat,"",@"SHT_CUDA_COMPAT_INFO"
	.align	4
        /*0000*/ 	.byte	0x02, 0x09, 0x00, 0x00, 0x02, 0x02, 0x01, 0x00, 0x02, 0x05, 0x05, 0x00, 0x03, 0x07, 0x01, 0x01
        /*0010*/ 	.byte	0x02, 0x03, 0x00, 0x00, 0x02, 0x06, 0x01, 0x00, 0x04, 0x0b, 0x08, 0x00, 0x01, 0x00, 0x00, 0x00
        /*0020*/ 	.byte	0x00, 0x00, 0x00, 0x00


//--------------------- .nv.info._Z16attention_outputPfS_S_ --------------------------
	.section	.nv.info._Z16attention_outputPfS_S_,"",@"SHT_CUDA_INFO"
	.sectionflags	@""
	.align	4


	//----- nvinfo : EIATTR_CUDA_API_VERSION
	.align		4
        /*0000*/ 	.byte	0x04, 0x37
        /*0002*/ 	.short	(.L_23 - .L_22)
.L_22:
        /*0004*/ 	.word	0x00000082


	//----- nvinfo : EIATTR_KPARAM_INFO
	.align		4
.L_23:
        /*0008*/ 	.byte	0x04, 0x17
        /*000a*/ 	.short	(.L_25 - .L_24)
.L_24:
        /*000c*/ 	.word	0x00000000
        /*0010*/ 	.short	0x0002
        /*0012*/ 	.short	0x0010
        /*0014*/ 	.byte	0x00, 0xf5, 0x21, 0x00


	//----- nvinfo : EIATTR_KPARAM_INFO
	.align		4
.L_25:
        /*0018*/ 	.byte	0x04, 0x17
        /*001a*/ 	.short	(.L_27 - .L_26)
.L_26:
        /*001c*/ 	.word	0x00000000
        /*0020*/ 	.short	0x0001
        /*0022*/ 	.short	0x0008
        /*0024*/ 	.byte	0x00, 0xf5, 0x21, 0x00


	//----- nvinfo : EIATTR_KPARAM_INFO
	.align		4
.L_27:
        /*0028*/ 	.byte	0x04, 0x17
        /*002a*/ 	.short	(.L_29 - .L_28)
.L_28:
        /*002c*/ 	.word	0x00000000
        /*0030*/ 	.short	0x0000
        /*0032*/ 	.short	0x0000
        /*0034*/ 	.byte	0x00, 0xf5, 0x21, 0x00


	//----- nvinfo : EIATTR_SPARSE_MMA_MASK
	.align		4
.L_29:
        /*0038*/ 	.byte	0x03, 0x50
        /*003a*/ 	.short	0x0000


	//----- nvinfo : EIATTR_MAXREG_COUNT
	.align		4
        /*003c*/ 	.byte	0x03, 0x1b
        /*003e*/ 	.short	0x00ff


	//----- nvinfo : EIATTR_MERCURY_ISA_VERSION
	.align		4
        /*0040*/ 	.byte	0x03, 0x5f
        /*0042*/ 	.short	0x0101


	//----- nvinfo : EIATTR_VRC_CTA_INIT_COUNT
	.align		4
        /*0044*/ 	.byte	0x02, 0x4a
	.zero		1
	.zero		1


	//----- nvinfo : EIATTR_EXIT_INSTR_OFFSETS
	.align		4
        /*0048*/ 	.byte	0x04, 0x1c
        /*004a*/ 	.short	(.L_31 - .L_30)


	//   ....[0]....
.L_30:
        /*004c*/ 	.word	0x00000070


	//   ....[1]....
        /*0050*/ 	.word	0x000011a0


	//----- nvinfo : EIATTR_CBANK_PARAM_SIZE
	.align		4
.L_31:
        /*0054*/ 	.byte	0x03, 0x19
        /*0056*/ 	.short	0x0018


	//----- nvinfo : EIATTR_PARAM_CBANK
	.align		4
        /*0058*/ 	.byte	0x04, 0x0a
        /*005a*/ 	.short	(.L_33 - .L_32)
	.align		4
.L_32:
        /*005c*/ 	.word	index@(.nv.constant0._Z16attention_outputPfS_S_)
        /*0060*/ 	.short	0x0380
        /*0062*/ 	.short	0x0018


	//----- nvinfo : EIATTR_SW_WAR
	.align		4
.L_33:
        /*0064*/ 	.byte	0x04, 0x36
        /*0066*/ 	.short	(.L_35 - .L_34)
.L_34:
        /*0068*/ 	.word	0x00000008
.L_35:


//--------------------- .nv.info._Z7softmaxPfS_   --------------------------
	.section	.nv.info._Z7softmaxPfS_,"",@"SHT_CUDA_INFO"
	.sectionflags	@""
	.align	4


	//----- nvinfo : EIATTR_CUDA_API_VERSION
	.align		4
        /*0000*/ 	.byte	0x04, 0x37
        /*0002*/ 	.short	(.L_37 - .L_36)
.L_36:
        /*0004*/ 	.word	0x00000082


	//----- nvinfo : EIATTR_KPARAM_INFO
	.align		4
.L_37:
        /*0008*/ 	.byte	0x04, 0x17
        /*000a*/ 	.short	(.L_39 - .L_38)
.L_38:
        /*000c*/ 	.word	0x00000000
        /*0010*/ 	.short	0x0001
        /*0012*/ 	.short	0x0008
        /*0014*/ 	.byte	0x00, 0xf5, 0x21, 0x00


	//----- nvinfo : EIATTR_KPARAM_INFO
	.align		4
.L_39:
        /*0018*/ 	.byte	0x04, 0x17
        /*001a*/ 	.short	(.L_41 - .L_40)
.L_40:
        /*001c*/ 	.word	0x00000000
        /*0020*/ 	.short	0x0000
        /*0022*/ 	.short	0x0000
        /*0024*/ 	.byte	0x00, 0xf5, 0x21, 0x00


	//----- nvinfo : EIATTR_SPARSE_MMA_MASK
	.align		4
.L_41:
        /*0028*/ 	.byte	0x03, 0x50
        /*002a*/ 	.short	0x0000


	//----- nvinfo : EIATTR_MAXREG_COUNT
	.align		4
        /*002c*/ 	.byte	0x03, 0x1b
        /*002e*/ 	.short	0x00ff


	//----- nvinfo : EIATTR_MERCURY_ISA_VERSION
	.align		4
        /*0030*/ 	.byte	0x03, 0x5f
        /*0032*/ 	.short	0x0101


	//----- nvinfo : EIATTR_VRC_CTA_INIT_COUNT
	.align		4
        /*0034*/ 	.byte	0x02, 0x4a
	.zero		1
	.zero		1


	//----- nvinfo : EIATTR_EXIT_INSTR_OFFSETS
	.align		4
        /*0038*/ 	.byte	0x04, 0x1c
        /*003a*/ 	.short	(.L_43 - .L_42)


	//   ....[0]....
.L_42:
        /*003c*/ 	.word	0x00000050


	//   ....[1]....
        /*0040*/ 	.word	0x00001a90


	//----- nvinfo : EIATTR_CRS_STACK_SIZE
	.align		4
.L_43:
        /*0044*/ 	.byte	0x04, 0x1e
        /*0046*/ 	.short	(.L_45 - .L_44)
.L_44:
        /*0048*/ 	.word	0x00000000


	//----- nvinfo : EIATTR_CBANK_PARAM_SIZE
	.align		4
.L_45:
        /*004c*/ 	.byte	0x03, 0x19
        /*004e*/ 	.short	0x0010


	//----- nvinfo : EIATTR_PARAM_CBANK
	.align		4
        /*0050*/ 	.byte	0x04, 0x0a
        /*0052*/ 	.short	(.L_47 - .L_46)
	.align		4
.L_46:
        /*0054*/ 	.word	index@(.nv.constant0._Z7softmaxPfS_)
        /*0058*/ 	.short	0x0380
        /*005a*/ 	.short	0x0010


	//----- nvinfo : EIATTR_SW_WAR
	.align		4
.L_47:
        /*005c*/ 	.byte	0x04, 0x36
        /*005e*/ 	.short	(.L_49 - .L_48)
.L_48:
        /*0060*/ 	.word	0x00000008
.L_49:


//--------------------- .nv.info._Z16attention_scoresPfS_S_ --------------------------
	.section	.nv.info._Z16attention_scoresPfS_S_,"",@"SHT_CUDA_INFO"
	.sectionflags	@""
	.align	4


	//----- nvinfo : EIATTR_CUDA_API_VERSION
	.align		4
        /*0000*/ 	.byte	0x04, 0x37
        /*0002*/ 	.short	(.L_51 - .L_50)
.L_50:
        /*0004*/ 	.word	0x00000082


	//----- nvinfo : EIATTR_KPARAM_INFO
	.align		4
.L_51:
        /*0008*/ 	.byte	0x04, 0x17
        /*000a*/ 	.short	(.L_53 - .L_52)
.L_52:
        /*000c*/ 	.word	0x00000000
        /*0010*/ 	.short	0x0002
        /*0012*/ 	.short	0x0010
        /*0014*/ 	.byte	0x00, 0xf5, 0x21, 0x00


	//----- nvinfo : EIATTR_KPARAM_INFO
	.align		4
.L_53:
        /*0018*/ 	.byte	0x04, 0x17
        /*001a*/ 	.short	(.L_55 - .L_54)
.L_54:
        /*001c*/ 	.word	0x00000000
        /*0020*/ 	.short	0x0001
        /*0022*/ 	.short	0x0008
        /*0024*/ 	.byte	0x00, 0xf5, 0x21, 0x00


	//----- nvinfo : EIATTR_KPARAM_INFO
	.align		4
.L_55:
        /*0028*/ 	.byte	0x04, 0x17
        /*002a*/ 	.short	(.L_57 - .L_56)
.L_56:
        /*002c*/ 	.word	0x00000000
        /*0030*/ 	.short	0x0000
        /*0032*/ 	.short	0x0000
        /*0034*/ 	.byte	0x00, 0xf5, 0x21, 0x00


	//----- nvinfo : EIATTR_SPARSE_MMA_MASK
	.align		4
.L_57:
        /*0038*/ 	.byte	0x03, 0x50
        /*003a*/ 	.short	0x0000


	//----- nvinfo : EIATTR_MAXREG_COUNT
	.align		4
        /*003c*/ 	.byte	0x03, 0x1b
        /*003e*/ 	.short	0x00ff


	//----- nvinfo : EIATTR_MERCURY_ISA_VERSION
	.align		4
        /*0040*/ 	.byte	0x03, 0x5f
        /*0042*/ 	.short	0x0101


	//----- nvinfo : EIATTR_VRC_CTA_INIT_COUNT
	.align		4
        /*0044*/ 	.byte	0x02, 0x4a
	.zero		1
	.zero		1


	//----- nvinfo : EIATTR_EXIT_INSTR_OFFSETS
	.align		4
        /*0048*/ 	.byte	0x04, 0x1c
        /*004a*/ 	.short	(.L_59 - .L_58)


	//   ....[0]....
.L_58:
        /*004c*/ 	.word	0x00000060


	//   ....[1]....
        /*0050*/ 	.word	0x00000820


	//----- nvinfo : EIATTR_CRS_STACK_SIZE
	.align		4
.L_59:
        /*0054*/ 	.byte	0x04, 0x1e
        /*0056*/ 	.short	(.L_61 - .L_60)
.L_60:
        /*0058*/ 	.word	0x00000000


	//----- nvinfo : EIATTR_CBANK_PARAM_SIZE
	.align		4
.L_61:
        /*005c*/ 	.byte	0x03, 0x19
        /*005e*/ 	.short	0x0018


	//----- nvinfo : EIATTR_PARAM_CBANK
	.align		4
        /*0060*/ 	.byte	0x04, 0x0a
        /*0062*/ 	.short	(.L_63 - .L_62)
	.align		4
.L_62:
        /*0064*/ 	.word	index@(.nv.constant0._Z16attention_scoresPfS_S_)
        /*0068*/ 	.short	0x0380
        /*006a*/ 	.short	0x0018


	//----- nvinfo : EIATTR_SW_WAR
	.align		4
.L_63:
        /*006c*/ 	.byte	0x04, 0x36
        /*006e*/ 	.short	(.L_65 - .L_64)
.L_64:
        /*0070*/ 	.word	0x00000008
.L_65:


//--------------------- .nv.callgraph             --------------------------
	.section	.nv.callgraph,"",@"SHT_CUDA_CALLGRAPH"
	.align	4
	.sectionentsize	8
	.align		4
        /*0000*/ 	.word	0x00000000
	.align		4
        /*0004*/ 	.word	0xffffffff
	.align		4
        /*0008*/ 	.word	0x00000000
	.align		4
        /*000c*/ 	.word	0xfffffffe
	.align		4
        /*0010*/ 	.word	0x00000000
	.align		4
        /*0014*/ 	.word	0xfffffffd
	.align		4
        /*0018*/ 	.word	0x00000000
	.align		4
        /*001c*/ 	.word	0xfffffffc


//--------------------- .text._Z16attention_outputPfS_S_ --------------------------
	.section	.text._Z16attention_outputPfS_S_,"ax",@progbits
	.align	128
        .global         _Z16attention_outputPfS_S_
        .type           _Z16attention_outputPfS_S_,@function
        .size           _Z16attention_outputPfS_S_,(.L_x_37 - _Z16attention_outputPfS_S_)
        .other          _Z16attention_outputPfS_S_,@"STO_CUDA_ENTRY STV_DEFAULT"
_Z16attention_outputPfS_S_:
.text._Z16attention_outputPfS_S_:
[----:B------:R-:W-:Y:S01]  /*0000*/  LDC R1, c[0x0][0x37c] ;  /* 0x0000df00ff017b82 */ /* 0x000fe20000000800 */
[----:B------:R-:W0:Y:S01]  /*0010*/  S2R R3, SR_CTAID.Y ;  /* 0x0000000000037919 */ /* 0x000e220000002600 */
[----:B------:R-:W1:Y:S01]  /*0020*/  S2R R6, SR_CTAID.X ;  /* 0x0000000000067919 */ /* 0x000e620000002500 */
[----:B------:R-:W2:Y:S01]  /*0030*/  S2R R0, SR_TID.X ;  /* 0x0000000000007919 */ /* 0x000ea20000002100 */
[----:B0-----:R-:W-:-:S04]  /*0040*/  ISETP.GT.U32.AND P0, PT, R3, 0x7, PT ;  /* 0x000000070300780c */ /* 0x001fc80003f04070 */
[----:B-1----:R-:W-:-:S04]  /*0050*/  ISETP.GT.U32.OR P0, PT, R6, 0x3f, P0 ;  /* 0x0000003f0600780c */ /* 0x002fc80000704470 */
[----:B--2---:R-:W-:-:S13]  /*0060*/  ISETP.GT.U32.OR P0, PT, R0, 0x1f, P0 ;  /* 0x0000001f0000780c */ /* 0x004fda0000704470 */
[----:B------:R-:W-:Y:S05]  /*0070*/  @P0 EXIT ;  /* 0x000000000000094d */ /* 0x000fea0003800000 */
[----:B------:R-:W0:Y:S01]  /*0080*/  LDC.64 R18, c[0x0][0x388] ;  /* 0x0000e200ff127b82 */ /* 0x000e220000000a00 */
[----:B------:R-:W1:Y:S01]  /*0090*/  LDCU.64 UR6, c[0x0][0x358] ;  /* 0x00006b00ff0677ac */ /* 0x000e620008000a00 */
[C---:B------:R-:W-:Y:S02]  /*00a0*/  LEA R5, R3.reuse, R6, 0x6 ;  /* 0x0000000603057211 */ /* 0x040fe400078e30ff */
[----:B------:R-:W-:Y:S01]  /*00b0*/  LEA R3, R3, R0, 0x5 ;  /* 0x0000000003037211 */ /* 0x000fe200078e28ff */
[----:B------:R-:W2:Y:S01]  /*00c0*/  LDCU.64 UR4, c[0x0][0x388] ;  /* 0x00007100ff0477ac */ /* 0x000ea20008000a00 */
[----:B------:R-:W-:Y:S02]  /*00d0*/  SHF.L.U32 R5, R5, 0x6, RZ ;  /* 0x0000000605057819 */ /* 0x000fe400000006ff */
[----:B------:R-:W3:Y:S01]  /*00e0*/  LDC.64 R16, c[0x0][0x380] ;  /* 0x0000e000ff107b82 */ /* 0x000ee20000000a00 */
[C---:B------:R-:W-:Y:S02]  /*00f0*/  IADD3 R9, PT, PT, R3.reuse, 0x100, RZ ;  /* 0x0000010003097810 */ /* 0x040fe40007ffe0ff */
[----:B------:R-:W-:-:S02]  /*0100*/  IADD3 R25, PT, PT, R3, 0x200, RZ ;  /* 0x0000020003197810 */ /* 0x000fc40007ffe0ff */
[C---:B------:R-:W-:Y:S01]  /*0110*/  IADD3 R4, PT, PT, R3.reuse, 0x300, RZ ;  /* 0x0000030003047810 */ /* 0x040fe20007ffe0ff */
[----:B0-----:R-:W-:-:S04]  /*0120*/  IMAD.WIDE.U32 R12, R3, 0x4, R18 ;  /* 0x00000004030c7825 */ /* 0x001fc800078e0012 */
[----:B------:R-:W-:-:S04]  /*0130*/  IMAD.WIDE.U32 R28, R9, 0x4, R18 ;  /* 0x00000004091c7825 */ /* 0x000fc800078e0012 */
[----:B---3--:R-:W-:Y:S02]  /*0140*/  IMAD.WIDE.U32 R16, R5, 0x4, R16 ;  /* 0x0000000405107825 */ /* 0x008fe400078e0010 */
[----:B-1----:R0:W3:Y:S04]  /*0150*/  LDG.E R5, desc[UR6][R12.64] ;  /* 0x000000060c057981 */ /* 0x0020e8000c1e1900 */
[----:B------:R-:W3:Y:S01]  /*0160*/  LDG.E R2, desc[UR6][R16.64] ;  /* 0x0000000610027981 */ /* 0x000ee2000c1e1900 */
[----:B------:R-:W-:-:S03]  /*0170*/  IMAD.WIDE.U32 R22, R25, 0x4, R18 ;  /* 0x0000000419167825 */ /* 0x000fc600078e0012 */
[----:B------:R-:W4:Y:S04]  /*0180*/  LDG.E R28, desc[UR6][R28.64] ;  /* 0x000000061c1c7981 */ /* 0x000f28000c1e1900 */
[----:B------:R-:W4:Y:S01]  /*0190*/  LDG.E R33, desc[UR6][R16.64+0x4] ;  /* 0x0000040610217981 */ /* 0x000f22000c1e1900 */
[----:B------:R-:W-:-:S03]  /*01a0*/  IMAD.WIDE.U32 R34, R4, 0x4, R18 ;  /* 0x0000000404227825 */ /* 0x000fc600078e0012 */
[----:B------:R1:W5:Y:S01]  /*01b0*/  LDG.E R26, desc[UR6][R22.64] ;  /* 0x00000006161a7981 */ /* 0x000362000c1e1900 */
[----:B------:R-:W-:-:S03]  /*01c0*/  IADD3 R10, PT, PT, R3, 0x400, RZ ;  /* 0x00000400030a7810 */ /* 0x000fc60007ffe0ff */
[----:B------:R-:W5:Y:S01]  /*01d0*/  LDG.E R31, desc[UR6][R16.64+0x8] ;  /* 0x00000806101f7981 */ /* 0x000f62000c1e1900 */
[----:B------:R-:W-:-:S03]  /*01e0*/  IADD3 R15, PT, PT, R3, 0x500, RZ ;  /* 0x00000500030f7810 */ /* 0x000fc60007ffe0ff */
[----:B------:R-:W2:Y:S01]  /*01f0*/  LDG.E R8, desc[UR6][R34.64] ;  /* 0x0000000622087981 */ /* 0x000ea2000c1e1900 */
[----:B------:R-:W-:-:S03]  /*0200*/  IMAD.WIDE.U32 R36, R10, 0x4, R18 ;  /* 0x000000040a247825 */ /* 0x000fc600078e0012 */
[----:B------:R-:W2:Y:S01]  /*0210*/  LDG.E R27, desc[UR6][R16.64+0xc] ;  /* 0x00000c06101b7981 */ /* 0x000ea2000c1e1900 */
[----:B------:R-:W-:-:S03]  /*0220*/  IMAD.WIDE.U32 R20, R15, 0x4, R18 ;  /* 0x000000040f147825 */ /* 0x000fc600078e0012 */
[----:B------:R-:W2:Y:S04]  /*0230*/  LDG.E R36, desc[UR6][R36.64] ;  /* 0x0000000624247981 */ /* 0x000ea8000c1e1900 */
[----:B------:R-:W2:Y:S01]  /*0240*/  LDG.E R11, desc[UR6][R16.64+0x10] ;  /* 0x00001006100b7981 */ /* 0x000ea2000c1e1900 */
[----:B------:R-:W-:-:S03]  /*0250*/  IADD3 R14, PT, PT, R3, 0x600, RZ ;  /* 0x00000600030e7810 */ /* 0x000fc60007ffe0ff */
[----:B------:R-:W2:Y:S04]  /*0260*/  LDG.E R7, desc[UR6][R20.64] ;  /* 0x0000000614077981 */ /* 0x000ea8000c1e1900 */
[----:B------:R-:W2:Y:S01]  /*0270*/  LDG.E R24, desc[UR6][R16.64+0x14] ;  /* 0x0000140610187981 */ /* 0x000ea2000c1e1900 */
[----:B0-----:R-:W-:-:S03]  /*0280*/  IMAD.WIDE.U32 R12, R14, 0x4, R18 ;  /* 0x000000040e0c7825 */ /* 0x001fc600078e0012 */
[----:B------:R-:W2:Y:S04]  /*0290*/  LDG.E R34, desc[UR6][R16.64+0x18] ;  /* 0x0000180610227981 */ /* 0x000ea8000c1e1900 */
[----:B------:R0:W2:Y:S01]  /*02a0*/  LDG.E R29, desc[UR6][R12.64] ;  /* 0x000000060c1d7981 */ /* 0x0000a2000c1e1900 */
[----:B------:R-:W-:-:S03]  /*02b0*/  IADD3 R0, PT, PT, R3, 0x700, RZ ;  /* 0x0000070003007810 */ /* 0x000fc60007ffe0ff */
[----:B------:R-:W2:Y:S02]  /*02c0*/  LDG.E R32, desc[UR6][R16.64+0x1c] ;  /* 0x00001c0610207981 */ /* 0x000ea4000c1e1900 */
[----:B-1----:R-:W-:Y:S02]  /*02d0*/  IMAD.WIDE.U32 R22, R0, 0x4, R18 ;  /* 0x0000000400167825 */ /* 0x002fe400078e0012 */
[----:B------:R-:W2:Y:S04]  /*02e0*/  LDG.E R30, desc[UR6][R16.64+0x20] ;  /* 0x00002006101e7981 */ /* 0x000ea8000c1e1900 */
[----:B------:R1:W2:Y:S01]  /*02f0*/  LDG.E R37, desc[UR6][R22.64] ;  /* 0x0000000616257981 */ /* 0x0002a2000c1e1900 */
[C---:B0-----:R-:W-:Y:S02]  /*0300*/  IADD3 R13, PT, PT, R3.reuse, 0xa00, RZ ;  /* 0x00000a00030d7810 */ /* 0x041fe40007ffe0ff */
[----:B------:R-:W-:-:S03]  /*0310*/  IADD3 R12, PT, PT, R3, 0xb00, RZ ;  /* 0x00000b00030c7810 */ /* 0x000fc60007ffe0ff */
[----:B-1----:R-:W-:-:S04]  /*0320*/  IMAD.WIDE.U32 R22, R13, 0x4, R18 ;  /* 0x000000040d167825 */ /* 0x002fc800078e0012 */
[----:B---3--:R-:W-:Y:S01]  /*0330*/  FFMA R2, R2, R5, RZ ;  /* 0x0000000502027223 */ /* 0x008fe200000000ff */
[----:B------:R-:W-:-:S03]  /*0340*/  IADD3 R5, PT, PT, R3, 0x800, RZ ;  /* 0x0000080003057810 */ /* 0x000fc60007ffe0ff */
[----:B----4-:R-:W-:Y:S02]  /*0350*/  FFMA R2, R33, R28, R2 ;  /* 0x0000001c21027223 */ /* 0x010fe40000000002 */
[----:B------:R-:W-:Y:S01]  /*0360*/  IMAD.WIDE.U32 R20, R5, 0x4, R18 ;  /* 0x0000000405147825 */ /* 0x000fe200078e0012 */
[----:B------:R-:W3:Y:S04]  /*0370*/  LDG.E R33, desc[UR6][R16.64+0x24] ;  /* 0x0000240610217981 */ /* 0x000ee8000c1e1900 */
[----:B------:R0:W4:Y:S01]  /*0380*/  LDG.E R35, desc[UR6][R20.64] ;  /* 0x0000000614237981 */ /* 0x000122000c1e1900 */
[----:B-----5:R-:W-:Y:S01]  /*0390*/  FFMA R26, R31, R26, R2 ;  /* 0x0000001a1f1a7223 */ /* 0x020fe20000000002 */
[----:B------:R-:W-:-:S03]  /*03a0*/  IADD3 R2, PT, PT, R3, 0x900, RZ ;  /* 0x0000090003027810 */ /* 0x000fc60007ffe0ff */
[----:B--2---:R-:W-:Y:S02]  /*03b0*/  FFMA R31, R27, R8, R26 ;  /* 0x000000081b1f7223 */ /* 0x004fe4000000001a */
[----:B------:R-:W-:Y:S01]  /*03c0*/  IMAD.WIDE.U32 R26, R2, 0x4, R18 ;  /* 0x00000004021a7825 */ /* 0x000fe200078e0012 */
[----:B------:R-:W2:Y:S04]  /*03d0*/  LDG.E R8, desc[UR6][R22.64] ;  /* 0x0000000616087981 */ /* 0x000ea8000c1e1900 */
[----:B------:R-:W3:Y:S01]  /*03e0*/  LDG.E R28, desc[UR6][R26.64] ;  /* 0x000000061a1c7981 */ /* 0x000ee2000c1e1900 */
[----:B------:R-:W-:Y:S01]  /*03f0*/  FFMA R11, R11, R36, R31 ;  /* 0x000000240b0b7223 */ /* 0x000fe2000000001f */
[----:B0-----:R-:W-:Y:S02]  /*0400*/  IMAD.WIDE.U32 R20, R12, 0x4, R18 ;  /* 0x000000040c147825 */ /* 0x001fe400078e0012 */
[----:B------:R-:W5:Y:S04]  /*0410*/  LDG.E R36, desc[UR6][R16.64+0x34] ;  /* 0x0000340610247981 */ /* 0x000f68000c1e1900 */
[----:B------:R-:W2:Y:S01]  /*0420*/  LDG.E R27, desc[UR6][R16.64+0x28] ;  /* 0x00002806101b7981 */ /* 0x000ea2000c1e1900 */
[----:B------:R-:W-:Y:S01]  /*0430*/  FFMA R31, R24, R7, R11 ;  /* 0x00000007181f7223 */ /* 0x000fe2000000000b */
[----:B------:R-:W-:-:S02]  /*0440*/  IADD3 R11, PT, PT, R3, 0xc00, RZ ;  /* 0x00000c00030b7810 */ /* 0x000fc40007ffe0ff */
[----:B------:R0:W5:Y:S04]  /*0450*/  LDG.E R7, desc[UR6][R20.64] ;  /* 0x0000000614077981 */ /* 0x000168000c1e1900 */
[----:B------:R-:W5:Y:S01]  /*0460*/  LDG.E R24, desc[UR6][R16.64+0x2c] ;  /* 0x00002c0610187981 */ /* 0x000f62000c1e1900 */
[----:B------:R-:W-:-:S03]  /*0470*/  FFMA R34, R34, R29, R31 ;  /* 0x0000001d22227223 */ /* 0x000fc6000000001f */
[----:B------:R-:W5:Y:S01]  /*0480*/  LDG.E R26, desc[UR6][R16.64+0x30] ;  /* 0x00003006101a7981 */ /* 0x000f62000c1e1900 */
[----:B0-----:R-:W-:Y:S01]  /*0490*/  IMAD.WIDE.U32 R20, R11, 0x4, R18 ;  /* 0x000000040b147825 */ /* 0x001fe200078e0012 */
[----:B------:R-:W-:-:S04]  /*04a0*/  IADD3 R31, PT, PT, R3, 0xd00, RZ ;  /* 0x00000d00031f7810 */ /* 0x000fc80007ffe0ff */
[----:B------:R-:W5:Y:S01]  /*04b0*/  LDG.E R29, desc[UR6][R20.64] ;  /* 0x00000006141d7981 */ /* 0x000f62000c1e1900 */
[----:B------:R-:W-:-:S06]  /*04c0*/  IMAD.WIDE.U32 R22, R31, 0x4, R18 ;  /* 0x000000041f167825 */ /* 0x000fcc00078e0012 */
[----:B------:R0:W5:Y:S01]  /*04d0*/  LDG.E R22, desc[UR6][R22.64] ;  /* 0x0000000616167981 */ /* 0x000162000c1e1900 */
[----:B------:R-:W-:Y:S01]  /*04e0*/  FFMA R37, R32, R37, R34 ;  /* 0x0000002520257223 */ /* 0x000fe20000000022 */
[----:B------:R-:W-:Y:S02]  /*04f0*/  UIADD3 UR4, UP0, UPT, UR4, 0x4000, URZ ;  /* 0x0000400004047890 */ /* 0x000fe4000ff1e0ff */
[----:B------:R-:W5:Y:S02]  /*0500*/  LDG.E R34, desc[UR6][R16.64+0x40] ;  /* 0x0000400610227981 */ /* 0x000f64000c1e1900 */
[----:B------:R-:W-:Y:S01]  /*0510*/  UIADD3.X UR5, UPT, UPT, URZ, UR5, URZ, UP0, !UPT ;  /* 0x00000005ff057290 */ /* 0x000fe200087fe4ff */
[C---:B0-----:R-:W-:Y:S02]  /*0520*/  IADD3 R23, PT, PT, R3.reuse, 0xf00, RZ ;  /* 0x00000f0003177810 */ /* 0x041fe40007ffe0ff */
[----:B------:R-:W-:Y:S01]  /*0530*/  MOV R32, UR4 ;  /* 0x0000000400207c02 */ /* 0x000fe20008000f00 */
[----:B----4-:R-:W-:Y:S01]  /*0540*/  FFMA R30, R30, R35, R37 ;  /* 0x000000231e1e7223 */ /* 0x010fe20000000025 */
[----:B------:R-:W-:-:S05]  /*0550*/  IADD3 R35, PT, PT, R3, 0xe00, RZ ;  /* 0x00000e0003237810 */ /* 0x000fca0007ffe0ff */
[----:B------:R-:W-:-:S04]  /*0560*/  IMAD.WIDE.U32 R20, R35, 0x4, R18 ;  /* 0x0000000423147825 */ /* 0x000fc800078e0012 */
[----:B---3--:R-:W-:Y:S01]  /*0570*/  FFMA R28, R33, R28, R30 ;  /* 0x0000001c211c7223 */ /* 0x008fe2000000001e */
[----:B------:R-:W-:Y:S01]  /*0580*/  MOV R33, UR5 ;  /* 0x0000000500217c02 */ /* 0x000fe20008000f00 */
[----:B------:R-:W3:Y:S02]  /*0590*/  LDG.E R30, desc[UR6][R16.64+0x3c] ;  /* 0x00003c06101e7981 */ /* 0x000ee4000c1e1900 */
[----:B--2---:R-:W-:Y:S02]  /*05a0*/  FFMA R37, R27, R8, R28 ;  /* 0x000000081b257223 */ /* 0x004fe4000000001c */
[----:B------:R0:W2:Y:S04]  /*05b0*/  LDG.E R27, desc[UR6][R20.64] ;  /* 0x00000006141b7981 */ /* 0x0000a8000c1e1900 */
[----:B------:R-:W2:Y:S01]  /*05c0*/  LDG.E R28, desc[UR6][R16.64+0x38] ;  /* 0x00003806101c7981 */ /* 0x000ea2000c1e1900 */
[----:B-----5:R-:W-:Y:S01]  /*05d0*/  FFMA R24, R24, R7, R37 ;  /* 0x0000000718187223 */ /* 0x020fe20000000025 */
[----:B0-----:R-:W-:-:S04]  /*05e0*/  IMAD.WIDE.U32 R20, R23, 0x4, R18 ;  /* 0x0000000417147825 */ /* 0x001fc800078e0012 */
[--C-:B------:R-:W-:Y:S01]  /*05f0*/  IMAD.WIDE.U32 R18, R3, 0x4, R32.reuse ;  /* 0x0000000403127825 */ /* 0x100fe200078e0020 */
[----:B------:R-:W3:Y:S03]  /*0600*/  LDG.E R37, desc[UR6][R20.64] ;  /* 0x0000000614257981 */ /* 0x000ee6000c1e1900 */
[----:B------:R-:W-:Y:S01]  /*0610*/  IMAD.WIDE.U32 R8, R9, 0x4, R32 ;  /* 0x0000000409087825 */ /* 0x000fe200078e0020 */
[----:B------:R0:W4:Y:S03]  /*0620*/  LDG.E R7, desc[UR6][R18.64] ;  /* 0x0000000612077981 */ /* 0x000126000c1e1900 */
[----:B------:R-:W-:Y:S02]  /*0630*/  FFMA R24, R26, R29, R24 ;  /* 0x0000001d1a187223 */ /* 0x000fe40000000018 */
[----:B------:R-:W5:Y:S04]  /*0640*/  LDG.E R26, desc[UR6][R16.64+0x44] ;  /* 0x00004406101a7981 */ /* 0x000f68000c1e1900 */
[----:B------:R-:W5:Y:S01]  /*0650*/  LDG.E R29, desc[UR6][R8.64] ;  /* 0x00000006081d7981 */ /* 0x000f62000c1e1900 */
[----:B0-----:R-:W-:Y:S01]  /*0660*/  FFMA R19, R36, R22, R24 ;  /* 0x0000001624137223 */ /* 0x001fe20000000018 */
[----:B------:R-:W-:-:S02]  /*0670*/  IMAD.WIDE.U32 R24, R25, 0x4, R32 ;  /* 0x0000000419187825 */ /* 0x000fc400078e0020 */
[----:B------:R-:W5:Y:S04]  /*0680*/  LDG.E R36, desc[UR6][R16.64+0x48] ;  /* 0x0000480610247981 */ /* 0x000f68000c1e1900 */
[----:B------:R-:W5:Y:S01]  /*0690*/  LDG.E R22, desc[UR6][R24.64] ;  /* 0x0000000618167981 */ /* 0x000f62000c1e1900 */
[----:B------:R-:W-:-:S03]  /*06a0*/  IMAD.WIDE.U32 R20, R10, 0x4, R32 ;  /* 0x000000040a147825 */ /* 0x000fc600078e0020 */
[----:B------:R-:W5:Y:S01]  /*06b0*/  LDG.E R10, desc[UR6][R16.64+0x50] ;  /* 0x00005006100a7981 */ /* 0x000f62000c1e1900 */
[----:B--2---:R-:W-:Y:S01]  /*06c0*/  FFMA R27, R28, R27, R19 ;  /* 0x0000001b1c1b7223 */ /* 0x004fe20000000013 */
[----:B------:R-:W-:Y:S02]  /*06d0*/  IMAD.WIDE.U32 R18, R4, 0x4, R32 ;  /* 0x0000000404127825 */ /* 0x000fe400078e0020 */
[----:B------:R-:W2:Y:S04]  /*06e0*/  LDG.E R28, desc[UR6][R16.64+0x54] ;  /* 0x00005406101c7981 */ /* 0x000ea8000c1e1900 */
[----:B------:R-:W2:Y:S01]  /*06f0*/  LDG.E R4, desc[UR6][R16.64+0x4c] ;  /* 0x00004c0610047981 */ /* 0x000ea2000c1e1900 */
[----:B---3--:R-:W-:-:S04]  /*0700*/  FFMA R27, R30, R37, R27 ;  /* 0x000000251e1b7223 */ /* 0x008fc8000000001b */
[----:B----4-:R-:W-:Y:S02]  /*0710*/  FFMA R27, R34, R7, R27 ;  /* 0x00000007221b7223 */ /* 0x010fe4000000001b */
[----:B------:R-:W2:Y:S02]  /*0720*/  LDG.E R7, desc[UR6][R18.64] ;  /* 0x0000000612077981 */ /* 0x000ea4000c1e1900 */
[----:B-----5:R-:W-:Y:S01]  /*0730*/  FFMA R29, R26, R29, R27 ;  /* 0x0000001d1a1d7223 */ /* 0x020fe2000000001b */
[----:B------:R-:W-:Y:S02]  /*0740*/  IMAD.WIDE.U32 R26, R15, 0x4, R32 ;  /* 0x000000040f1a7825 */ /* 0x000fe400078e0020 */
[----:B------:R-:W3:Y:S04]  /*0750*/  LDG.E R15, desc[UR6][R20.64] ;  /* 0x00000006140f7981 */ /* 0x000ee8000c1e1900 */
[----:B------:R-:W4:Y:S01]  /*0760*/  LDG.E R27, desc[UR6][R26.64] ;  /* 0x000000061a1b7981 */ /* 0x000f22000c1e1900 */
[----:B------:R-:W-:Y:S01]  /*0770*/  FFMA R29, R36, R22, R29 ;  /* 0x00000016241d7223 */ /* 0x000fe2000000001d */
[----:B------:R-:W-:-:S02]  /*0780*/  IMAD.WIDE.U32 R36, R14, 0x4, R32 ;  /* 0x000000040e247825 */ /* 0x000fc400078e0020 */
[----:B------:R-:W5:Y:S04]  /*0790*/  LDG.E R22, desc[UR6][R16.64+0x58] ;  /* 0x0000580610167981 */ /* 0x000f68000c1e1900 */
[----:B------:R-:W5:Y:S01]  /*07a0*/  LDG.E R30, desc[UR6][R36.64] ;  /* 0x00000006241e7981 */ /* 0x000f62000c1e1900 */
[----:B--2---:R-:W-:-:S04]  /*07b0*/  FFMA R7, R4, R7, R29 ;  /* 0x0000000704077223 */ /* 0x004fc8000000001d */
[----:B---3--:R-:W-:Y:S02]  /*07c0*/  FFMA R7, R10, R15, R7 ;  /* 0x0000000f0a077223 */ /* 0x008fe40000000007 */
[----:B------:R-:W2:Y:S02]  /*07d0*/  LDG.E R10, desc[UR6][R16.64+0x60] ;  /* 0x00006006100a7981 */ /* 0x000ea4000c1e1900 */
[----:B----4-:R-:W-:Y:S01]  /*07e0*/  FFMA R4, R28, R27, R7 ;  /* 0x0000001b1c047223 */ /* 0x010fe20000000007 */
[--C-:B------:R-:W-:Y:S01]  /*07f0*/  IMAD.WIDE.U32 R28, R0, 0x4, R32.reuse ;  /* 0x00000004001c7825 */ /* 0x100fe200078e0020 */
[----:B------:R-:W3:Y:S03]  /*0800*/  LDG.E R7, desc[UR6][R16.64+0x5c] ;  /* 0x00005c0610077981 */ /* 0x000ee6000c1e1900 */
[--C-:B------:R-:W-:Y:S02]  /*0810*/  IMAD.WIDE.U32 R14, R5, 0x4, R32.reuse ;  /* 0x00000004050e7825 */ /* 0x100fe400078e0020 */
[----:B------:R-:W3:Y:S02]  /*0820*/  LDG.E R28, desc[UR6][R28.64] ;  /* 0x000000061c1c7981 */ /* 0x000ee4000c1e1900 */
[----:B------:R-:W-:-:S02]  /*0830*/  IMAD.WIDE.U32 R26, R2, 0x4, R32 ;  /* 0x00000004021a7825 */ /* 0x000fc400078e0020 */
[----:B------:R-:W2:Y:S02]  /*0840*/  LDG.E R14, desc[UR6][R14.64] ;  /* 0x000000060e0e7981 */ /* 0x000ea4000c1e1900 */
[----:B-----5:R-:W-:Y:S02]  /*0850*/  FFMA R22, R22, R30, R4 ;  /* 0x0000001e16167223 */ /* 0x020fe40000000004 */
[----:B------:R-:W4:Y:S04]  /*0860*/  LDG.E R2, desc[UR6][R16.64+0x64] ;  /* 0x0000640610027981 */ /* 0x000f28000c1e1900 */
[----:B------:R-:W4:Y:S04]  /*0870*/  LDG.E R4, desc[UR6][R26.64] ;  /* 0x000000061a047981 */ /* 0x000f28000c1e1900 */
[----:B------:R-:W5:Y:S01]  /*0880*/  LDG.E R29, desc[UR6][R16.64+0x68] ;  /* 0x00006806101d7981 */ /* 0x000f62000c1e1900 */
[----:B---3--:R-:W-:-:S04]  /*0890*/  FFMA R7, R7, R28, R22 ;  /* 0x0000001c07077223 */ /* 0x008fc80000000016 */
[----:B--2---:R-:W-:Y:S01]  /*08a0*/  FFMA R7, R10, R14, R7 ;  /* 0x0000000e0a077223 */ /* 0x004fe20000000007 */
[----:B------:R-:W-:-:S04]  /*08b0*/  IMAD.WIDE.U32 R14, R13, 0x4, R32 ;  /* 0x000000040d0e7825 */ /* 0x000fc800078e0020 */
[----:B------:R-:W-:-:S04]  /*08c0*/  IMAD.WIDE.U32 R12, R12, 0x4, R32 ;  /* 0x000000040c0c7825 */ /* 0x000fc800078e0020 */
[----:B----4-:R-:W-:Y:S02]  /*08d0*/  FFMA R2, R2, R4, R7 ;  /* 0x0000000402027223 */ /* 0x010fe40000000007 */
[----:B------:R-:W5:Y:S04]  /*08e0*/  LDG.E R4, desc[UR6][R14.64] ;  /* 0x000000060e047981 */ /* 0x000f68000c1e1900 */
[----:B------:R-:W2:Y:S04]  /*08f0*/  LDG.E R7, desc[UR6][R16.64+0x6c] ;  /* 0x00006c0610077981 */ /* 0x000ea8000c1e1900 */
[----:B------:R-:W2:Y:S01]  /*0900*/  LDG.E R22, desc[UR6][R12.64] ;  /* 0x000000060c167981 */ /* 0x000ea2000c1e1900 */
[----:B------:R-:W-:-:S04]  /*0910*/  IMAD.WIDE.U32 R10, R11, 0x4, R32 ;  /* 0x000000040b0a7825 */ /* 0x000fc800078e0020 */
[----:B-----5:R-:W-:Y:S01]  /*0920*/  FFMA R2, R29, R4, R2 ;  /* 0x000000041d027223 */ /* 0x020fe20000000002 */
[----:B------:R-:W-:Y:S01]  /*0930*/  IMAD.WIDE.U32 R28, R31, 0x4, R32 ;  /* 0x000000041f1c7825 */ /* 0x000fe200078e0020 */
[----:B------:R-:W3:Y:S04]  /*0940*/  LDG.E R4, desc[UR6][R10.64] ;  /* 0x000000060a047981 */ /* 0x000ee8000c1e1900 */
[----:B------:R-:W4:Y:S01]  /*0950*/  LDG.E R31, desc[UR6][R16.64+0x74] ;  /* 0x00007406101f7981 */ /* 0x000f22000c1e1900 */
[----:B--2---:R-:W-:-:S03]  /*0960*/  FFMA R2, R7, R22, R2 ;  /* 0x0000001607027223 */ /* 0x004fc60000000002 */
[----:B------:R-:W3:Y:S04]  /*0970*/  LDG.E R7, desc[UR6][R16.64+0x70] ;  /* 0x0000700610077981 */ /* 0x000ee8000c1e1900 */
[----:B------:R-:W4:Y:S01]  /*0980*/  LDG.E R22, desc[UR6][R28.64] ;  /* 0x000000061c167981 */ /* 0x000f22000c1e1900 */
[----:B---3--:R-:W-:-:S03]  /*0990*/  FFMA R2, R7, R4, R2 ;  /* 0x0000000407027223 */ /* 0x008fc60000000002 */
[----:B------:R-:W2:Y:S01]  /*09a0*/  LDG.E R7, desc[UR6][R16.64+0x78] ;  /* 0x0000780610077981 */ /* 0x000ea2000c1e1900 */
[----:B----4-:R-:W-:Y:S01]  /*09b0*/  FFMA R2, R31, R22, R2 ;  /* 0x000000161f027223 */ /* 0x010fe20000000002 */
[--C-:B------:R-:W-:Y:S01]  /*09c0*/  IMAD.WIDE.U32 R30, R35, 0x4, R32.reuse ;  /* 0x00000004231e7825 */ /* 0x100fe200078e0020 */
[----:B------:R-:W-:Y:S01]  /*09d0*/  UIADD3 UR8, UP0, UPT, UR4, 0x4000, URZ ;  /* 0x0000400004087890 */ /* 0x000fe2000ff1e0ff */
[----:B------:R-:W3:Y:S02]  /*09e0*/  LDG.E R22, desc[UR6][R16.64+0x88] ;  /* 0x0000880610167981 */ /* 0x000ee4000c1e1900 */
[----:B------:R-:W-:Y:S02]  /*09f0*/  IMAD.WIDE.U32 R34, R23, 0x4, R32 ;  /* 0x0000000417227825 */ /* 0x000fe400078e0020 */
[----:B------:R-:W2:Y:S04]  /*0a00*/  LDG.E R4, desc[UR6][R30.64] ;  /* 0x000000061e047981 */ /* 0x000ea8000c1e1900 */
[----:B------:R-:W4:Y:S04]  /*0a10*/  LDG.E R34, desc[UR6][R34.64] ;  /* 0x0000000622227981 */ /* 0x000f28000c1e1900 */
[----:B------:R-:W4:Y:S01]  /*0a20*/  LDG.E R33, desc[UR6][R16.64+0x7c] ;  /* 0x00007c0610217981 */ /* 0x000f22000c1e1900 */
[----:B------:R-:W-:Y:S01]  /*0a30*/  UIADD3.X UR9, UPT, UPT, URZ, UR5, URZ, UP0, !UPT ;  /* 0x00000005ff097290 */ /* 0x000fe200087fe4ff */
[----:B------:R-:W-:Y:S01]  /*0a40*/  MOV R32, UR8 ;  /* 0x0000000800207c02 */ /* 0x000fe20008000f00 */
[----:B--2---:R-:W-:-:S02]  /*0a50*/  FFMA R2, R7, R4, R2 ;  /* 0x0000000407027223 */ /* 0x004fc40000000002 */
[----:B------:R-:W2:Y:S02]  /*0a60*/  LDG.E R7, desc[UR6][R16.64+0x80] ;  /* 0x0000800610077981 */ /* 0x000ea4000c1e1900 */
[----:B----4-:R-:W-:Y:S01]  /*0a70*/  FFMA R2, R33, R34, R2 ;  /* 0x0000002221027223 */ /* 0x010fe20000000002 */
[----:B------:R-:W-:-:S03]  /*0a80*/  MOV R33, UR9 ;  /* 0x0000000900217c02 */ /* 0x000fc60008000f00 */
[----:B------:R-:W-:-:S05]  /*0a90*/  IMAD.WIDE.U32 R34, R3, 0x4, R32 ;  /* 0x0000000403227825 */ /* 0x000fca00078e0020 */
[----:B------:R-:W2:Y:S04]  /*0aa0*/  LDG.E R4, desc[UR6][R34.64] ;  /* 0x0000000622047981 */ /* 0x000ea8000c1e1900 */
[----:B------:R-:W3:Y:S01]  /*0ab0*/  LDG.E R35, desc[UR6][R24.64+0x4000] ;  /* 0x0040000618237981 */ /* 0x000ee2000c1e1900 */
[----:B------:R-:W-:Y:S01]  /*0ac0*/  UIADD3 UR4, UP0, UPT, UR4, 0x8000, URZ ;  /* 0x0000800004047890 */ /* 0x000fe2000ff1e0ff */
[----:B--2---:R-:W-:Y:S02]  /*0ad0*/  FFMA R2, R7, R4, R2 ;  /* 0x0000000407027223 */ /* 0x004fe40000000002 */
[----:B------:R-:W2:Y:S04]  /*0ae0*/  LDG.E R25, desc[UR6][R24.64+0x8000] ;  /* 0x0080000618197981 */ /* 0x000ea8000c1e1900 */
[----:B------:R-:W4:Y:S04]  /*0af0*/  LDG.E R7, desc[UR6][R16.64+0x84] ;  /* 0x0000840610077981 */ /* 0x000f28000c1e1900 */
[----:B------:R-:W4:Y:S01]  /*0b00*/  LDG.E R4, desc[UR6][R8.64+0x4000] ;  /* 0x0040000608047981 */ /* 0x000f22000c1e1900 */
[----:B------:R-:W-:-:S03]  /*0b10*/  UIADD3.X UR5, UPT, UPT, URZ, UR5, URZ, UP0, !UPT ;  /* 0x00000005ff057290 */ /* 0x000fc600087fe4ff */
[----:B------:R-:W5:Y:S01]  /*0b20*/  LDG.E R24, desc[UR6][R16.64+0xd8] ;  /* 0x0000d80610187981 */ /* 0x000f62000c1e1900 */
[----:B----4-:R-:W-:-:S03]  /*0b30*/  FFMA R2, R7, R4, R2 ;  /* 0x0000000407027223 */ /* 0x010fc60000000002 */
[----:B------:R-:W4:Y:S04]  /*0b40*/  LDG.E R7, desc[UR6][R16.64+0x8c] ;  /* 0x00008c0610077981 */ /* 0x000f28000c1e1900 */
[----:B------:R-:W4:Y:S01]  /*0b50*/  LDG.E R4, desc[UR6][R18.64+0x4000] ;  /* 0x0040000612047981 */ /* 0x000f22000c1e1900 */
[----:B---3--:R-:W-:-:S03]  /*0b60*/  FFMA R2, R22, R35, R2 ;  /* 0x0000002316027223 */ /* 0x008fc60000000002 */
[----:B------:R-:W3:Y:S04]  /*0b70*/  LDG.E R35, desc[UR6][R16.64+0x90] ;  /* 0x0000900610237981 */ /* 0x000ee8000c1e1900 */
[----:B------:R-:W3:Y:S04]  /*0b80*/  LDG.E R22, desc[UR6][R20.64+0x4000] ;  /* 0x0040000614167981 */ /* 0x000ee8000c1e1900 */
[----:B------:R-:W5:Y:S04]  /*0b90*/  LDG.E R18, desc[UR6][R18.64+0x8000] ;  /* 0x0080000612127981 */ /* 0x000f68000c1e1900 */
[----:B------:R-:W5:Y:S04]  /*0ba0*/  LDG.E R20, desc[UR6][R20.64+0x8000] ;  /* 0x0080000614147981 */ /* 0x000f68000c1e1900 */
[----:B------:R-:W5:Y:S04]  /*0bb0*/  LDG.E R19, desc[UR6][R16.64+0xd4] ;  /* 0x0000d40610137981 */ /* 0x000f68000c1e1900 */
[----:B------:R-:W5:Y:S01]  /*0bc0*/  LDG.E R21, desc[UR6][R16.64+0xe0] ;  /* 0x0000e00610157981 */ /* 0x000f62000c1e1900 */
[----:B----4-:R-:W-:Y:S01]  /*0bd0*/  FFMA R4, R7, R4, R2 ;  /* 0x0000000407047223 */ /* 0x010fe20000000002 */
[----:B------:R-:W-:-:S02]  /*0be0*/  IADD3 R7, PT, PT, R3, 0x500, RZ ;  /* 0x0000050003077810 */ /* 0x000fc40007ffe0ff */
[----:B------:R0:W4:Y:S01]  /*0bf0*/  LDG.E R2, desc[UR6][R8.64+0x8000] ;  /* 0x0080000608027981 */ /* 0x000122000c1e1900 */
[----:B---3--:R-:W-:Y:S02]  /*0c00*/  FFMA R4, R35, R22, R4 ;  /* 0x0000001623047223 */ /* 0x008fe40000000004 */
[----:B------:R-:W-:Y:S01]  /*0c10*/  IMAD.WIDE.U32 R34, R7, 0x4, R32 ;  /* 0x0000000407227825 */ /* 0x000fe200078e0020 */
[----:B------:R-:W3:Y:S04]  /*0c20*/  LDG.E R22, desc[UR6][R16.64+0x94] ;  /* 0x0000940610167981 */ /* 0x000ee8000c1e1900 */
[----:B------:R-:W2:Y:S04]  /*0c30*/  LDG.E R9, desc[UR6][R16.64+0x98] ;  /* 0x0000980610097981 */ /* 0x000ea8000c1e1900 */
[----:B------:R-:W3:Y:S04]  /*0c40*/  LDG.E R35, desc[UR6][R34.64] ;  /* 0x0000000622237981 */ /* 0x000ee8000c1e1900 */
[----:B------:R-:W2:Y:S04]  /*0c50*/  LDG.E R8, desc[UR6][R36.64+0x4000] ;  /* 0x0040000624087981 */ /* 0x000ea8000c1e1900 */
[----:B------:R-:W5:Y:S04]  /*0c60*/  LDG.E R36, desc[UR6][R36.64+0x8000] ;  /* 0x0080000624247981 */ /* 0x000f68000c1e1900 */
[----:B------:R-:W5:Y:S01]  /*0c70*/  LDG.E R37, desc[UR6][R16.64+0xec] ;  /* 0x0000ec0610257981 */ /* 0x000f62000c1e1900 */
[----:B---3--:R-:W-:Y:S01]  /*0c80*/  FFMA R4, R22, R35, R4 ;  /* 0x0000002316047223 */ /* 0x008fe20000000004 */
[----:B------:R-:W-:-:S02]  /*0c90*/  IMAD.WIDE.U32 R34, R0, 0x4, R32 ;  /* 0x0000000400227825 */ /* 0x000fc400078e0020 */
[----:B------:R-:W3:Y:S04]  /*0ca0*/  LDG.E R22, desc[UR6][R16.64+0x9c] ;  /* 0x00009c0610167981 */ /* 0x000ee8000c1e1900 */
[----:B------:R-:W3:Y:S01]  /*0cb0*/  LDG.E R35, desc[UR6][R34.64] ;  /* 0x0000000622237981 */ /* 0x000ee2000c1e1900 */
[----:B--2---:R-:W-:Y:S01]  /*0cc0*/  FFMA R4, R9, R8, R4 ;  /* 0x0000000809047223 */ /* 0x004fe20000000004 */
[----:B0-----:R-:W-:-:S06]  /*0cd0*/  IMAD.WIDE.U32 R8, R5, 0x4, R32 ;  /* 0x0000000405087825 */ /* 0x001fcc00078e0020 */
[----:B------:R-:W2:Y:S04]  /*0ce0*/  LDG.E R9, desc[UR6][R8.64] ;  /* 0x0000000608097981 */ /* 0x000ea8000c1e1900 */
[----:B------:R-:W4:Y:S04]  /*0cf0*/  LDG.E R34, desc[UR6][R16.64+0xac] ;  /* 0x0000ac0610227981 */ /* 0x000f28000c1e1900 */
[----:B------:R-:W5:Y:S04]  /*0d00*/  LDG.E R8, desc[UR6][R26.64+0x4000] ;  /* 0x004000061a087981 */ /* 0x000f68000c1e1900 */
[----:B------:R-:W4:Y:S04]  /*0d10*/  LDG.E R26, desc[UR6][R26.64+0x8000] ;  /* 0x008000061a1a7981 */ /* 0x000f28000c1e1900 */
[----:B------:R-:W4:Y:S01]  /*0d20*/  LDG.E R27, desc[UR6][R16.64+0xe8] ;  /* 0x0000e806101b7981 */ /* 0x000f22000c1e1900 */
[----:B---3--:R-:W-:-:S03]  /*0d30*/  FFMA R4, R22, R35, R4 ;  /* 0x0000002316047223 */ /* 0x008fc60000000004 */
[----:B------:R-:W2:Y:S04]  /*0d40*/  LDG.E R22, desc[UR6][R16.64+0xa0] ;  /* 0x0000a00610167981 */ /* 0x000ea8000c1e1900 */
[----:B------:R-:W5:Y:S01]  /*0d50*/  LDG.E R35, desc[UR6][R16.64+0xa4] ;  /* 0x0000a40610237981 */ /* 0x000f62000c1e1900 */
[----:B--2---:R-:W-:-:S03]  /*0d60*/  FFMA R4, R22, R9, R4 ;  /* 0x0000000916047223 */ /* 0x004fc60000000004 */
[----:B------:R-:W2:Y:S01]  /*0d70*/  LDG.E R22, desc[UR6][R16.64+0xa8] ;  /* 0x0000a80610167981 */ /* 0x000ea2000c1e1900 */
[----:B-----5:R-:W-:-:S03]  /*0d80*/  FFMA R4, R35, R8, R4 ;  /* 0x0000000823047223 */ /* 0x020fc60000000004 */
[----:B------:R-:W2:Y:S04]  /*0d90*/  LDG.E R35, desc[UR6][R14.64+0x4000] ;  /* 0x004000060e237981 */ /* 0x000ea8000c1e1900 */
[----:B------:R-:W4:Y:S04]  /*0da0*/  LDG.E R9, desc[UR6][R12.64+0x4000] ;  /* 0x004000060c097981 */ /* 0x000f28000c1e1900 */
[----:B------:R-:W3:Y:S04]  /*0db0*/  LDG.E R8, desc[UR6][R10.64+0x4000] ;  /* 0x004000060a087981 */ /* 0x000ee8000c1e1900 */
[----:B------:R-:W5:Y:S04]  /*0dc0*/  LDG.E R12, desc[UR6][R12.64+0x8000] ;  /* 0x008000060c0c7981 */ /* 0x000f68000c1e1900 */
[----:B------:R-:W5:Y:S04]  /*0dd0*/  LDG.E R10, desc[UR6][R10.64+0x8000] ;  /* 0x008000060a0a7981 */ /* 0x000f68000c1e1900 */
[----:B------:R-:W5:Y:S01]  /*0de0*/  LDG.E R13, desc[UR6][R16.64+0xfc] ;  /* 0x0000fc06100d7981 */ /* 0x000f62000c1e1900 */
[----:B--2---:R-:W-:-:S03]  /*0df0*/  FFMA R4, R22, R35, R4 ;  /* 0x0000002316047223 */ /* 0x004fc60000000004 */
[----:B------:R-:W2:Y:S01]  /*0e00*/  LDG.E R35, desc[UR6][R16.64+0xb4] ;  /* 0x0000b40610237981 */ /* 0x000ea2000c1e1900 */
[----:B----4-:R-:W-:-:S03]  /*0e10*/  FFMA R4, R34, R9, R4 ;  /* 0x0000000922047223 */ /* 0x010fc60000000004 */
[----:B------:R-:W3:Y:S04]  /*0e20*/  LDG.E R9, desc[UR6][R16.64+0xb0] ;  /* 0x0000b00610097981 */ /* 0x000ee8000c1e1900 */
[----:B------:R-:W2:Y:S04]  /*0e30*/  LDG.E R22, desc[UR6][R28.64+0x4000] ;  /* 0x004000061c167981 */ /* 0x000ea8000c1e1900 */
[----:B------:R-:W4:Y:S01]  /*0e40*/  LDG.E R28, desc[UR6][R28.64+0x8000] ;  /* 0x008000061c1c7981 */ /* 0x000f22000c1e1900 */
[----:B---3--:R-:W-:-:S03]  /*0e50*/  FFMA R4, R9, R8, R4 ;  /* 0x0000000809047223 */ /* 0x008fc60000000004 */
[----:B------:R-:W3:Y:S01]  /*0e60*/  LDG.E R9, desc[UR6][R16.64+0xb8] ;  /* 0x0000b80610097981 */ /* 0x000ee2000c1e1900 */
[----:B--2---:R-:W-:Y:S01]  /*0e70*/  FFMA R4, R35, R22, R4 ;  /* 0x0000001623047223 */ /* 0x004fe20000000004 */
[----:B------:R-:W-:Y:S02]  /*0e80*/  IMAD.WIDE.U32 R34, R23, 0x4, R32 ;  /* 0x0000000417227825 */ /* 0x000fe400078e0020 */
[----:B------:R-:W3:Y:S04]  /*0e90*/  LDG.E R8, desc[UR6][R30.64+0x4000] ;  /* 0x004000061e087981 */ /* 0x000ee8000c1e1900 */
[----:B------:R-:W2:Y:S04]  /*0ea0*/  LDG.E R33, desc[UR6][R16.64+0xbc] ;  /* 0x0000bc0610217981 */ /* 0x000ea8000c1e1900 */
[----:B------:R-:W2:Y:S04]  /*0eb0*/  LDG.E R34, desc[UR6][R34.64] ;  /* 0x0000000622227981 */ /* 0x000ea8000c1e1900 */
[----:B------:R-:W5:Y:S04]  /*0ec0*/  LDG.E R22, desc[UR6][R16.64+0xc4] ;  /* 0x0000c40610167981 */ /* 0x000f68000c1e1900 */
[----:B------:R-:W4:Y:S01]  /*0ed0*/  LDG.E R30, desc[UR6][R30.64+0x8000] ;  /* 0x008000061e1e7981 */ /* 0x000f22000c1e1900 */
[----:B---3--:R-:W-:Y:S01]  /*0ee0*/  FFMA R4, R9, R8, R4 ;  /* 0x0000000809047223 */ /* 0x008fe20000000004 */
[----:B------:R-:W-:-:S02]  /*0ef0*/  MOV R8, UR4 ;  /* 0x0000000400087c02 */ /* 0x000fc40008000f00 */
[----:B------:R-:W-:Y:S01]  /*0f00*/  MOV R9, UR5 ;  /* 0x0000000500097c02 */ /* 0x000fe20008000f00 */
[----:B--2---:R-:W-:Y:S02]  /*0f10*/  FFMA R35, R33, R34, R4 ;  /* 0x0000002221237223 */ /* 0x004fe40000000004 */
[----:B------:R-:W-:Y:S01]  /*0f20*/  IMAD.WIDE.U32 R32, R3, 0x4, R8 ;  /* 0x0000000403207825 */ /* 0x000fe200078e0008 */
[----:B------:R-:W2:Y:S05]  /*0f30*/  LDG.E R4, desc[UR6][R16.64+0xc0] ;  /* 0x0000c00610047981 */ /* 0x000eaa000c1e1900 */
[----:B------:R-:W2:Y:S02]  /*0f40*/  LDG.E R33, desc[UR6][R32.64] ;  /* 0x0000000620217981 */ /* 0x000ea4000c1e1900 */
[----:B--2---:R-:W-:-:S02]  /*0f50*/  FFMA R35, R4, R33, R35 ;  /* 0x0000002104237223 */ /* 0x004fc40000000023 */
[----:B------:R-:W2:Y:S02]  /*0f60*/  LDG.E R4, desc[UR6][R16.64+0xc8] ;  /* 0x0000c80610047981 */ /* 0x000ea4000c1e1900 */
[----:B-----5:R-:W-:Y:S02]  /*0f70*/  FFMA R2, R22, R2, R35 ;  /* 0x0000000216027223 */ /* 0x020fe40000000023 */
[----:B------:R-:W3:Y:S01]  /*0f80*/  LDG.E R22, desc[UR6][R16.64+0xcc] ;  /* 0x0000cc0610167981 */ /* 0x000ee2000c1e1900 */
[----:B------:R-:W-:-:S03]  /*0f90*/  IMAD.WIDE.U32 R34, R7, 0x4, R8 ;  /* 0x0000000407227825 */ /* 0x000fc600078e0008 */
[----:B------:R-:W5:Y:S01]  /*0fa0*/  LDG.E R7, desc[UR6][R16.64+0xd0] ;  /* 0x0000d00610077981 */ /* 0x000f62000c1e1900 */
[----:B------:R-:W-:-:S03]  /*0fb0*/  IMAD.WIDE.U32 R32, R0, 0x4, R8 ;  /* 0x0000000400207825 */ /* 0x000fc600078e0008 */
[----:B------:R-:W4:Y:S04]  /*0fc0*/  LDG.E R34, desc[UR6][R34.64] ;  /* 0x0000000622227981 */ /* 0x000f28000c1e1900 */
[----:B------:R0:W4:Y:S04]  /*0fd0*/  LDG.E R0, desc[UR6][R14.64+0x8000] ;  /* 0x008000060e007981 */ /* 0x000128000c1e1900 */
[----:B------:R-:W4:Y:S04]  /*0fe0*/  LDG.E R32, desc[UR6][R32.64] ;  /* 0x0000000620207981 */ /* 0x000f28000c1e1900 */
[----:B------:R-:W4:Y:S01]  /*0ff0*/  LDG.E R35, desc[UR6][R16.64+0xe4] ;  /* 0x0000e40610237981 */ /* 0x000f22000c1e1900 */
[----:B0-----:R-:W-:-:S03]  /*1000*/  IMAD.WIDE.U32 R14, R5, 0x4, R8 ;  /* 0x00000004050e7825 */ /* 0x001fc600078e0008 */
[----:B------:R-:W4:Y:S04]  /*1010*/  LDG.E R5, desc[UR6][R16.64+0xdc] ;  /* 0x0000dc0610057981 */ /* 0x000f28000c1e1900 */
[----:B------:R-:W4:Y:S01]  /*1020*/  LDG.E R14, desc[UR6][R14.64] ;  /* 0x000000060e0e7981 */ /* 0x000f22000c1e1900 */
[----:B------:R-:W-:-:S03]  /*1030*/  IMAD.WIDE.U32 R8, R23, 0x4, R8 ;  /* 0x0000000417087825 */ /* 0x000fc600078e0008 */
[----:B------:R-:W4:Y:S04]  /*1040*/  LDG.E R23, desc[UR6][R16.64+0xf0] ;  /* 0x0000f00610177981 */ /* 0x000f28000c1e1900 */
[----:B------:R-:W4:Y:S04]  /*1050*/  LDG.E R33, desc[UR6][R16.64+0xf8] ;  /* 0x0000f80610217981 */ /* 0x000f28000c1e1900 */
[----:B------:R-:W4:Y:S04]  /*1060*/  LDG.E R15, desc[UR6][R16.64+0xf4] ;  /* 0x0000f406100f7981 */ /* 0x000f28000c1e1900 */
[----:B------:R-:W4:Y:S01]  /*1070*/  LDG.E R8, desc[UR6][R8.64] ;  /* 0x0000000608087981 */ /* 0x000f22000c1e1900 */
[----:B------:R-:W-:Y:S01]  /*1080*/  LEA R3, R6, R3, 0x8 ;  /* 0x0000000306037211 */ /* 0x000fe200078e40ff */
[----:B--2---:R-:W-:-:S04]  /*1090*/  FFMA R25, R4, R25, R2 ;  /* 0x0000001904197223 */ /* 0x004fc80000000002 */
[----:B---3--:R-:W-:-:S04]  /*10a0*/  FFMA R18, R22, R18, R25 ;  /* 0x0000001216127223 */ /* 0x008fc80000000019 */
[----:B-----5:R-:W-:-:S04]  /*10b0*/  FFMA R18, R7, R20, R18 ;  /* 0x0000001407127223 */ /* 0x020fc80000000012 */
[----:B----4-:R-:W-:-:S04]  /*10c0*/  FFMA R19, R19, R34, R18 ;  /* 0x0000002213137223 */ /* 0x010fc80000000012 */
[----:B------:R-:W-:-:S04]  /*10d0*/  FFMA R24, R24, R36, R19 ;  /* 0x0000002418187223 */ /* 0x000fc80000000013 */
[----:B------:R-:W-:Y:S02]  /*10e0*/  FFMA R24, R5, R32, R24 ;  /* 0x0000002005187223 */ /* 0x000fe40000000018 */
[----:B------:R-:W0:Y:S02]  /*10f0*/  LDC.64 R4, c[0x0][0x390] ;  /* 0x0000e400ff047b82 */ /* 0x000e240000000a00 */
[----:B------:R-:W-:-:S04]  /*1100*/  FFMA R14, R21, R14, R24 ;  /* 0x0000000e150e7223 */ /* 0x000fc80000000018 */
[----:B------:R-:W-:-:S04]  /*1110*/  FFMA R14, R35, R26, R14 ;  /* 0x0000001a230e7223 */ /* 0x000fc8000000000e */
[----:B------:R-:W-:-:S04]  /*1120*/  FFMA R0, R27, R0, R14 ;  /* 0x000000001b007223 */ /* 0x000fc8000000000e */
[----:B------:R-:W-:-:S04]  /*1130*/  FFMA R0, R37, R12, R0 ;  /* 0x0000000c25007223 */ /* 0x000fc80000000000 */
[----:B------:R-:W-:-:S04]  /*1140*/  FFMA R0, R23, R10, R0 ;  /* 0x0000000a17007223 */ /* 0x000fc80000000000 */
[----:B------:R-:W-:-:S04]  /*1150*/  FFMA R0, R15, R28, R0 ;  /* 0x0000001c0f007223 */ /* 0x000fc80000000000 */
[----:B------:R-:W-:Y:S01]  /*1160*/  FFMA R0, R33, R30, R0 ;  /* 0x0000001e21007223 */ /* 0x000fe20000000000 */
[----:B0-----:R-:W-:-:S04]  /*1170*/  IMAD.WIDE.U32 R4, R3, 0x4, R4 ;  /* 0x0000000403047825 */ /* 0x001fc800078e0004 */
[----:B------:R-:W-:-:S05]  /*1180*/  FFMA R13, R13, R8, R0 ;  /* 0x000000080d0d7223 */ /* 0x000fca0000000000 */
[----:B------:R-:W-:Y:S01]  /*1190*/  STG.E desc[UR6][R4.64], R13 ;  /* 0x0000000d04007986 */ /* 0x000fe2000c101906 */
[----:B------:R-:W-:Y:S05]  /*11a0*/  EXIT ;  /* 0x000000000000794d */ /* 0x000fea0003800000 */
.L_x_0:
[----:B------:R-:W-:-:S00]  /*11b0*/  BRA `(.L_x_0) ;  /* 0xfffffffc00fc7947 */ /* 0x000fc0000383ffff */
[----:B------:R-:W-:-:S00]  /*11c0*/  NOP ;  /* 0x0000000000007918 */ /* 0x000fc00000000000 */
        /* <DEDUP_REMOVED lines=11> */
.L_x_37:


//--------------------- .text._Z7softmaxPfS_      --------------------------
	.section	.text._Z7softmaxPfS_,"ax",@progbits
	.align	128
        .global         _Z7softmaxPfS_
        .type           _Z7softmaxPfS_,@function
        .size           _Z7softmaxPfS_,(.L_x_35 - _Z7softmaxPfS_)
        .other          _Z7softmaxPfS_,@"STO_CUDA_ENTRY STV_DEFAULT"
_Z7softmaxPfS_:
.text._Z7softmaxPfS_:
[----:B------:R-:W-:Y:S01]  /*0000*/  LDC R1, c[0x0][0x37c] ;  /* 0x0000df00ff017b82 */ /* 0x000fe20000000800 */
[----:B------:R-:W0:Y:S01]  /*0010*/  S2R R3, SR_CTAID.Y ;  /* 0x0000000000037919 */ /* 0x000e220000002600 */
[----:B------:R-:W1:Y:S01]  /*0020*/  S2R R0, SR_CTAID.X ;  /* 0x0000000000007919 */ /* 0x000e620000002500 */
[----:B0-----:R-:W-:-:S04]  /*0030*/  ISETP.GT.U32.AND P0, PT, R3, 0x3f, PT ;  /* 0x0000003f0300780c */ /* 0x001fc80003f04070 */
[----:B-1----:R-:W-:-:S13]  /*0040*/  ISETP.GT.U32.OR P0, PT, R0, 0x7, P0 ;  /* 0x000000070000780c */ /* 0x002fda0000704470 */
[----:B------:R-:W-:Y:S05]  /*0050*/  @P0 EXIT ;  /* 0x000000000000094d */ /* 0x000fea0003800000 */
[----:B------:R-:W0:Y:S01]  /*0060*/  LDCU.64 UR4, c[0x0][0x380] ;  /* 0x00007000ff0477ac */ /* 0x000e220008000a00 */
[----:B------:R-:W-:Y:S01]  /*0070*/  LEA R2, R0, R3, 0x6 ;  /* 0x0000000300027211 */ /* 0x000fe200078e30ff */
[----:B------:R-:W1:Y:S03]  /*0080*/  LDCU.64 UR6, c[0x0][0x358] ;  /* 0x00006b00ff0677ac */ /* 0x000e660008000a00 */
[----:B------:R-:W-:-:S05]  /*0090*/  SHF.L.U32 R2, R2, 0x6, RZ ;  /* 0x0000000602027819 */ /* 0x000fca00000006ff */
[----:B------:R-:W-:-:S03]  /*00a0*/  IMAD.WIDE.U32 R2, R2, 0x4, RZ ;  /* 0x0000000402027825 */ /* 0x000fc600078e00ff */
[----:B0-----:R-:W-:-:S04]  /*00b0*/  IADD3 R4, P0, PT, R2, UR4, RZ ;  /* 0x0000000402047c10 */ /* 0x001fc8000ff1e0ff */
[----:B------:R-:W-:-:S05]  /*00c0*/  IADD3.X R5, PT, PT, R3, UR5, RZ, P0, !PT ;  /* 0x0000000503057c10 */ /* 0x000fca00087fe4ff */
[----:B-1----:R-:W2:Y:S04]  /*00d0*/  LDG.E R20, desc[UR6][R4.64] ;  /* 0x0000000604147981 */ /* 0x002ea8000c1e1900 */
[----:B------:R-:W2:Y:S04]  /*00e0*/  LDG.E R23, desc[UR6][R4.64+0x4] ;  /* 0x0000040604177981 */ /* 0x000ea8000c1e1900 */
[----:B------:R-:W3:Y:S04]  /*00f0*/  LDG.E R27, desc[UR6][R4.64+0x8] ;  /* 0x00000806041b7981 */ /* 0x000ee8000c1e1900 */
[----:B------:R-:W3:Y:S04]  /*0100*/  LDG.E R24, desc[UR6][R4.64+0xc] ;  /* 0x00000c0604187981 */ /* 0x000ee8000c1e1900 */
[----:B------:R-:W4:Y:S04]  /*0110*/  LDG.E R21, desc[UR6][R4.64+0x10] ;  /* 0x0000100604157981 */ /* 0x000f28000c1e1900 */
[----:B------:R-:W4:Y:S04]  /*0120*/  LDG.E R18, desc[UR6][R4.64+0x14] ;  /* 0x0000140604127981 */ /* 0x000f28000c1e1900 */
[----:B------:R-:W5:Y:S04]  /*0130*/  LDG.E R0, desc[UR6][R4.64+0x18] ;  /* 0x0000180604007981 */ /* 0x000f68000c1e1900 */
        /* <DEDUP_REMOVED lines=14> */
[----:B------:R-:W5:Y:S01]  /*0220*/  LDG.E R25, desc[UR6][R4.64+0x54] ;  /* 0x0000540604197981 */ /* 0x000f62000c1e1900 */
[----:B--2---:R-:W-:-:S03]  /*0230*/  FMNMX3 R20, R20, -1.00000000000000000000e+09, R23, !PT ;  /* 0xce6e6b2814147876 */ /* 0x004fc60007800017 */
[----:B------:R-:W2:Y:S01]  /*0240*/  LDG.E R23, desc[UR6][R4.64+0x5c] ;  /* 0x00005c0604177981 */ /* 0x000ea2000c1e1900 */
[----:B---3--:R-:W-:-:S03]  /*0250*/  FMNMX3 R24, R20, R27, R24, !PT ;  /* 0x0000001b14187276 */ /* 0x008fc60007800018 */
[----:B------:R-:W2:Y:S04]  /*0260*/  LDG.E R20, desc[UR6][R4.64+0x58] ;  /* 0x0000580604147981 */ /* 0x000ea8000c1e1900 */
[----:B------:R-:W3:Y:S01]  /*0270*/  LDG.E R27, desc[UR6][R4.64+0xf0] ;  /* 0x0000f006041b7981 */ /* 0x000ee2000c1e1900 */
[----:B----4-:R-:W-:-:S03]  /*0280*/  FMNMX3 R24, R24, R21, R18, !PT ;  /* 0x0000001518187276 */ /* 0x010fc60007800012 */
[----:B------:R-:W4:Y:S04]  /*0290*/  LDG.E R18, desc[UR6][R4.64+0x60] ;  /* 0x0000600604127981 */ /* 0x000f28000c1e1900 */
[----:B------:R-:W4:Y:S01]  /*02a0*/  LDG.E R21, desc[UR6][R4.64+0x64] ;  /* 0x0000640604157981 */ /* 0x000f22000c1e1900 */
[----:B-----5:R-:W-:-:S03]  /*02b0*/  FMNMX3 R24, R24, R0, R7, !PT ;  /* 0x0000000018187276 */ /* 0x020fc60007800007 */
[----:B------:R-:W5:Y:S04]  /*02c0*/  LDG.E R0, desc[UR6][R4.64+0x68] ;  /* 0x0000680604007981 */ /* 0x000f68000c1e1900 */
[----:B------:R-:W5:Y:S01]  /*02d0*/  LDG.E R7, desc[UR6][R4.64+0x6c] ;  /* 0x00006c0604077981 */ /* 0x000f62000c1e1900 */
[----:B------:R-:W-:-:S03]  /*02e0*/  FMNMX3 R24, R24, R6, R9, !PT ;  /* 0x0000000618187276 */ /* 0x000fc60007800009 */
[----:B------:R-:W3:Y:S04]  /*02f0*/  LDG.E R6, desc[UR6][R4.64+0x70] ;  /* 0x0000700604067981 */ /* 0x000ee8000c1e1900 */
[----:B------:R-:W3:Y:S01]  /*0300*/  LDG.E R9, desc[UR6][R4.64+0x74] ;  /* 0x0000740604097981 */ /* 0x000ee2000c1e1900 */
        /* <DEDUP_REMOVED lines=18> */
[----:B--2---:R-:W-:-:S03]  /*0430*/  FMNMX3 R24, R24, R20, R23, !PT ;  /* 0x0000001418187276 */ /* 0x004fc60007800017 */
[----:B------:R-:W2:Y:S04]  /*0440*/  LDG.E R20, desc[UR6][R4.64+0xa8] ;  /* 0x0000a80604147981 */ /* 0x000ea8000c1e1900 */
[----:B------:R-:W2:Y:S01]  /*0450*/  LDG.E R23, desc[UR6][R4.64+0xac] ;  /* 0x0000ac0604177981 */ /* 0x000ea2000c1e1900 */
[----:B----4-:R-:W-:-:S03]  /*0460*/  FMNMX3 R24, R24, R18, R21, !PT ;  /* 0x0000001218187276 */ /* 0x010fc60007800015 */
[----:B------:R-:W4:Y:S04]  /*0470*/  LDG.E R18, desc[UR6][R4.64+0xb0] ;  /* 0x0000b00604127981 */ /* 0x000f28000c1e1900 */
[----:B------:R-:W4:Y:S01]  /*0480*/  LDG.E R21, desc[UR6][R4.64+0xb4] ;  /* 0x0000b40604157981 */ /* 0x000f22000c1e1900 */
[----:B-----5:R-:W-:-:S03]  /*0490*/  FMNMX3 R24, R24, R0, R7, !PT ;  /* 0x0000000018187276 */ /* 0x020fc60007800007 */
[----:B------:R-:W5:Y:S04]  /*04a0*/  LDG.E R7, desc[UR6][R4.64+0xb8] ;  /* 0x0000b80604077981 */ /* 0x000f68000c1e1900 */
[----:B------:R-:W5:Y:S01]  /*04b0*/  LDG.E R0, desc[UR6][R4.64+0xbc] ;  /* 0x0000bc0604007981 */ /* 0x000f62000c1e1900 */
[----:B---3--:R-:W-:-:S03]  /*04c0*/  FMNMX3 R24, R24, R6, R9, !PT ;  /* 0x0000000618187276 */ /* 0x008fc60007800009 */
        /* <DEDUP_REMOVED lines=19> */
[----:B------:R-:W3:Y:S04]  /*0600*/  LDG.E R16, desc[UR6][R4.64+0xf8] ;  /* 0x0000f80604107981 */ /* 0x000ee8000c1e1900 */
[----:B------:R0:W3:Y:S01]  /*0610*/  LDG.E R25, desc[UR6][R4.64+0xfc] ;  /* 0x0000fc0604197981 */ /* 0x0000e2000c1e1900 */
[----:B--2---:R-:W-:-:S04]  /*0620*/  FMNMX3 R20, R26, R20, R23, !PT ;  /* 0x000000141a147276 */ /* 0x004fc80007800017 */
[----:B----4-:R-:W-:-:S04]  /*0630*/  FMNMX3 R18, R20, R18, R21, !PT ;  /* 0x0000001214127276 */ /* 0x010fc80007800015 */
[----:B-----5:R-:W-:-:S04]  /*0640*/  FMNMX3 R0, R18, R7, R0, !PT ;  /* 0x0000000712007276 */ /* 0x020fc80007800000 */
[----:B---3--:R-:W-:-:S04]  /*0650*/  FMNMX3 R0, R0, R9, R6, !PT ;  /* 0x0000000900007276 */ /* 0x008fc80007800006 */
[----:B------:R-:W-:-:S04]  /*0660*/  FMNMX3 R0, R0, R11, R8, !PT ;  /* 0x0000000b00007276 */ /* 0x000fc80007800008 */
[----:B------:R-:W-:Y:S02]  /*0670*/  FMNMX3 R0, R0, R13, R10, !PT ;  /* 0x0000000d00007276 */ /* 0x000fe4000780000a */
[----:B------:R-:W-:Y:S02]  /*0680*/  LOP3.LUT R6, R2, 0x10, RZ, 0xfc, !PT ;  /* 0x0000001002067812 */ /* 0x000fe400078efcff */
[----:B------:R-:W-:-:S04]  /*0690*/  FMNMX3 R0, R0, R15, R12, !PT ;  /* 0x0000000f00007276 */ /* 0x000fc8000780000c */
[----:B------:R-:W-:Y:S01]  /*06a0*/  FMNMX3 R0, R0, R17, R14, !PT ;  /* 0x0000001100007276 */ /* 0x000fe2000780000e */
[----:B------:R-:W-:-:S03]  /*06b0*/  HFMA2 R9, -RZ, RZ, 0, 0 ;  /* 0x00000000ff097431 */ /* 0x000fc600000001ff */
[----:B------:R-:W-:Y:S02]  /*06c0*/  FMNMX3 R19, R0, R19, R24, !PT ;  /* 0x0000001300137276 */ /* 0x000fe40007800018 */
[----:B------:R-:W-:Y:S02]  /*06d0*/  IADD3 R0, P0, PT, R6, UR4, RZ ;  /* 0x0000000406007c10 */ /* 0x000fe4000ff1e0ff */
[----:B------:R-:W-:Y:S02]  /*06e0*/  FMNMX3 R8, R19, R27, R22, !PT ;  /* 0x0000001b13087276 */ /* 0x000fe40007800016 */
[----:B------:R-:W-:Y:S02]  /*06f0*/  IADD3.X R11, PT, PT, R3, UR5, RZ, P0, !PT ;  /* 0x00000005030b7c10 */ /* 0x000fe400087fe4ff */
[----:B0-----:R-:W-:Y:S02]  /*0700*/  MOV R4, R0 ;  /* 0x0000000000047202 */ /* 0x001fe40000000f00 */
[----:B------:R-:W-:-:S02]  /*0710*/  MOV R5, R11 ;  /* 0x0000000b00057202 */ /* 0x000fc40000000f00 */
[----:B------:R-:W-:Y:S01]  /*0720*/  FMNMX3 R8, R8, R16, R25, !PT ;  /* 0x0000001008087276 */ /* 0x000fe20007800019 */
[----:B------:R-:W-:-:S06]  /*0730*/  UMOV UR4, URZ ;  /* 0x000000ff00047c82 */ /* 0x000fcc0008000000 */
.L_x_1:
[----:B------:R-:W2:Y:S04]  /*0740*/  LDG.E R13, desc[UR6][R4.64+-0x10] ;  /* 0xfffff006040d7981 */ /* 0x000ea8000c1e1900 */
[----:B------:R-:W3:Y:S04]  /*0750*/  LDG.E R27, desc[UR6][R4.64+-0x8] ;  /* 0xfffff806041b7981 */ /* 0x000ee8000c1e1900 */
[----:B------:R-:W4:Y:S04]  /*0760*/  LDG.E R25, desc[UR6][R4.64+-0xc] ;  /* 0xfffff40604197981 */ /* 0x000f28000c1e1900 */
[----:B------:R-:W5:Y:S04]  /*0770*/  LDG.E R21, desc[UR6][R4.64+-0x4] ;  /* 0xfffffc0604157981 */ /* 0x000f68000c1e1900 */
[----:B------:R-:W5:Y:S04]  /*0780*/  LDG.E R15, desc[UR6][R4.64] ;  /* 0x00000006040f7981 */ /* 0x000f68000c1e1900 */
[----:B------:R-:W5:Y:S04]  /*0790*/  LDG.E R19, desc[UR6][R4.64+0x4] ;  /* 0x0000040604137981 */ /* 0x000f68000c1e1900 */
[----:B------:R-:W5:Y:S04]  /*07a0*/  LDG.E R17, desc[UR6][R4.64+0x8] ;  /* 0x0000080604117981 */ /* 0x000f68000c1e1900 */
[----:B------:R0:W5:Y:S01]  /*07b0*/  LDG.E R7, desc[UR6][R4.64+0xc] ;  /* 0x00000c0604077981 */ /* 0x000162000c1e1900 */
[----:B------:R-:W-:-:S02]  /*07c0*/  MOV R12, 0x3bbb989d ;  /* 0x3bbb989d000c7802 */ /* 0x000fc40000000f00 */
[----:B------:R-:W-:Y:S01]  /*07d0*/  MOV R10, 0x437c0000 ;  /* 0x437c0000000a7802 */ /* 0x000fe20000000f00 */
[----:B------:R-:W-:-:S04]  /*07e0*/  UIADD3 UR4, UPT, UPT, UR4, 0x8, URZ ;  /* 0x0000000804047890 */ /* 0x000fc8000fffe0ff */
[----:B------:R-:W-:Y:S01]  /*07f0*/  UISETP.NE.AND UP0, UPT, UR4, 0x40, UPT ;  /* 0x000000400400788c */ /* 0x000fe2000bf05270 */
[----:B0-----:R-:W-:-:S04]  /*0800*/  IADD3 R4, P0, PT, R4, 0x20, RZ ;  /* 0x0000002004047810 */ /* 0x001fc80007f1e0ff */
[----:B------:R-:W-:Y:S01]  /*0810*/  IADD3.X R5, PT, PT, RZ, R5, RZ, P0, !PT ;  /* 0x00000005ff057210 */ /* 0x000fe200007fe4ff */
[----:B--2---:R-:W-:-:S04]  /*0820*/  FADD R13, -R8, R13 ;  /* 0x0000000d080d7221 */ /* 0x004fc80000000100 */
[----:B------:R-:W-:-:S04]  /*0830*/  FFMA.SAT R23, R13, R12, 0.5 ;  /* 0x3f0000000d177423 */ /* 0x000fc8000000200c */
[----:B------:R-:W-:-:S04]  /*0840*/  FFMA.RM R23, R23, R10, 12582913 ;  /* 0x4b40000117177423 */ /* 0x000fc8000000400a */
[----:B------:R-:W-:-:S04]  /*0850*/  FADD R14, R23, -12583039 ;  /* 0xcb40007f170e7421 */ /* 0x000fc80000000000 */
[----:B------:R-:W-:-:S04]  /*0860*/  FFMA R14, R13, 1.4426950216293334961, -R14 ;  /* 0x3fb8aa3b0d0e7823 */ /* 0x000fc8000000080e */
[----:B------:R-:W-:-:S06]  /*0870*/  FFMA R16, R13, 1.925963033500011079e-08, R14 ;  /* 0x32a570600d107823 */ /* 0x000fcc000000000e */
[----:B------:R-:W0:Y:S01]  /*0880*/  MUFU.EX2 R16, R16 ;  /* 0x0000001000107308 */ /* 0x000e220000000800 */
[C---:B---3--:R-:W-:Y:S01]  /*0890*/  FADD R27, -R8.reuse, R27 ;  /* 0x0000001b081b7221 */ /* 0x048fe20000000100 */
[C---:B----4-:R-:W-:Y:S01]  /*08a0*/  FADD R25, -R8.reuse, R25 ;  /* 0x0000001908197221 */ /* 0x050fe20000000100 */
[----:B------:R-:W-:Y:S02]  /*08b0*/  SHF.L.U32 R18, R23, 0x17, RZ ;  /* 0x0000001717127819 */ /* 0x000fe400000006ff */
[-C--:B------:R-:W-:Y:S01]  /*08c0*/  FFMA.SAT R29, R27, R12.reuse, 0.5 ;  /* 0x3f0000001b1d7423 */ /* 0x080fe2000000200c */
[C---:B-----5:R-:W-:Y:S01]  /*08d0*/  FADD R21, -R8.reuse, R21 ;  /* 0x0000001508157221 */ /* 0x060fe20000000100 */
[----:B------:R-:W-:Y:S02]  /*08e0*/  FFMA.SAT R13, R25, R12, 0.5 ;  /* 0x3f000000190d7423 */ /* 0x000fe4000000200c */
[----:B------:R-:W-:Y:S01]  /*08f0*/  FFMA.RM R14, R29, R10, 12582913 ;  /* 0x4b4000011d0e7423 */ /* 0x000fe2000000400a */
[----:B------:R-:W-:Y:S01]  /*0900*/  FFMA.SAT R29, R21, R12, 0.5 ;  /* 0x3f000000151d7423 */ /* 0x000fe2000000200c */
[----:B------:R-:W-:Y:S01]  /*0910*/  FADD R23, -R8, R15 ;  /* 0x0000000f08177221 */ /* 0x000fe20000000100 */
[----:B------:R-:W-:Y:S01]  /*0920*/  FFMA.RM R13, R13, R10, 12582913 ;  /* 0x4b4000010d0d7423 */ /* 0x000fe2000000400a */
[----:B0-----:R-:W-:Y:S01]  /*0930*/  FFMA R9, R18, R16, R9 ;  /* 0x0000001012097223 */ /* 0x001fe20000000009 */
[----:B------:R-:W-:Y:S01]  /*0940*/  FADD R16, R14, -12583039 ;  /* 0xcb40007f0e107421 */ /* 0x000fe20000000000 */
[----:B------:R-:W-:Y:S01]  /*0950*/  FFMA.RM R15, R29, R10, 12582913 ;  /* 0x4b4000011d0f7423 */ /* 0x000fe2000000400a */
[----:B------:R-:W-:-:S02]  /*0960*/  FFMA.SAT R29, R23, R12, 0.5 ;  /* 0x3f000000171d7423 */ /* 0x000fc4000000200c */
[----:B------:R-:W-:Y:S01]  /*0970*/  FFMA R16, R27, 1.4426950216293334961, -R16 ;  /* 0x3fb8aa3b1b107823 */ /* 0x000fe20000000810 */
[----:B------:R-:W-:Y:S01]  /*0980*/  FADD R18, R13, -12583039 ;  /* 0xcb40007f0d127421 */ /* 0x000fe20000000000 */
[----:B------:R-:W-:Y:S02]  /*0990*/  FADD R22, R15, -12583039 ;  /* 0xcb40007f0f167421 */ /* 0x000fe40000000000 */
[----:B------:R-:W-:Y:S01]  /*09a0*/  FFMA R20, R27, 1.925963033500011079e-08, R16 ;  /* 0x32a570601b147823 */ /* 0x000fe20000000010 */
[----:B------:R-:W-:Y:S01]  /*09b0*/  FFMA.RM R16, R29, R10, 12582913 ;  /* 0x4b4000011d107423 */ /* 0x000fe2000000400a */
[----:B------:R-:W-:Y:S01]  /*09c0*/  FFMA R18, R25, 1.4426950216293334961, -R18 ;  /* 0x3fb8aa3b19127823 */ /* 0x000fe20000000812 */
[----:B------:R-:W-:Y:S02]  /*09d0*/  FFMA R22, R21, 1.4426950216293334961, -R22 ;  /* 0x3fb8aa3b15167823 */ /* 0x000fe40000000816 */
[----:B------:R-:W-:Y:S01]  /*09e0*/  FADD R24, R16, -12583039 ;  /* 0xcb40007f10187421 */ /* 0x000fe20000000000 */
[----:B------:R-:W-:Y:S01]  /*09f0*/  FFMA R18, R25, 1.925963033500011079e-08, R18 ;  /* 0x32a5706019127823 */ /* 0x000fe20000000012 */
[C---:B------:R-:W-:Y:S01]  /*0a00*/  FADD R25, -R8.reuse, R19 ;  /* 0x0000001308197221 */ /* 0x040fe20000000100 */
[----:B------:R-:W-:Y:S01]  /*0a10*/  FFMA R21, R21, 1.925963033500011079e-08, R22 ;  /* 0x32a5706015157823 */ /* 0x000fe20000000016 */
[----:B------:R-:W-:Y:S01]  /*0a20*/  FFMA R22, R23, 1.4426950216293334961, -R24 ;  /* 0x3fb8aa3b17167823 */ /* 0x000fe20000000818 */
[----:B------:R-:W-:Y:S01]  /*0a30*/  FADD R17, -R8, R17 ;  /* 0x0000001108117221 */ /* 0x000fe20000000100 */
[----:B------:R-:W-:-:S02]  /*0a40*/  FFMA.SAT R19, R25, R12, 0.5 ;  /* 0x3f00000019137423 */ /* 0x000fc4000000200c */
[----:B------:R-:W-:Y:S01]  /*0a50*/  FFMA R22, R23, 1.925963033500011079e-08, R22 ;  /* 0x32a5706017167823 */ /* 0x000fe20000000016 */
[----:B------:R-:W-:Y:S01]  /*0a60*/  FFMA.SAT R27, R17, R12, 0.5 ;  /* 0x3f000000111b7423 */ /* 0x000fe2000000200c */
[----:B------:R-:W-:Y:S01]  /*0a70*/  FADD R23, -R8, R7 ;  /* 0x0000000708177221 */ /* 0x000fe20000000100 */
[-C--:B------:R-:W-:Y:S01]  /*0a80*/  FFMA.RM R19, R19, R10.reuse, 12582913 ;  /* 0x4b40000113137423 */ /* 0x080fe2000000400a */
[----:B------:R-:W0:Y:S01]  /*0a90*/  MUFU.EX2 R18, R18 ;  /* 0x0000001200127308 */ /* 0x000e220000000800 */
[----:B------:R-:W-:Y:S01]  /*0aa0*/  FFMA.RM R7, R27, R10, 12582913 ;  /* 0x4b4000011b077423 */ /* 0x000fe2000000400a */
[----:B------:R-:W-:Y:S01]  /*0ab0*/  FFMA.SAT R27, R23, R12, 0.5 ;  /* 0x3f000000171b7423 */ /* 0x000fe2000000200c */
[----:B------:R-:W-:-:S03]  /*0ac0*/  FADD R24, R19, -12583039 ;  /* 0xcb40007f13187421 */ /* 0x000fc60000000000 */
[----:B------:R-:W-:Y:S02]  /*0ad0*/  FFMA.RM R10, R27, R10, 12582913 ;  /* 0x4b4000011b0a7423 */ /* 0x000fe4000000400a */
[----:B------:R-:W1:Y:S01]  /*0ae0*/  MUFU.EX2 R20, R20 ;  /* 0x0000001400147308 */ /* 0x000e620000000800 */
[----:B------:R-:W-:Y:S01]  /*0af0*/  FFMA R24, R25, 1.4426950216293334961, -R24 ;  /* 0x3fb8aa3b19187823 */ /* 0x000fe20000000818 */
[----:B------:R-:W-:Y:S01]  /*0b00*/  FADD R12, R7, -12583039 ;  /* 0xcb40007f070c7421 */ /* 0x000fe20000000000 */
[----:B------:R-:W-:Y:S02]  /*0b10*/  FADD R28, R10, -12583039 ;  /* 0xcb40007f0a1c7421 */ /* 0x000fe40000000000 */
[----:B------:R-:W-:-:S03]  /*0b20*/  FFMA R25, R25, 1.925963033500011079e-08, R24 ;  /* 0x32a5706019197823 */ /* 0x000fc60000000018 */
[----:B------:R-:W2:Y:S01]  /*0b30*/  MUFU.EX2 R21, R21 ;  /* 0x0000001500157308 */ /* 0x000ea20000000800 */
[----:B------:R-:W-:Y:S01]  /*0b40*/  FFMA R26, R17, 1.4426950216293334961, -R12 ;  /* 0x3fb8aa3b111a7823 */ /* 0x000fe2000000080c */
[----:B------:R-:W-:Y:S01]  /*0b50*/  SHF.L.U32 R24, R13, 0x17, RZ ;  /* 0x000000170d187819 */ /* 0x000fe200000006ff */
[----:B------:R-:W-:-:S05]  /*0b60*/  FFMA R28, R23, 1.4426950216293334961, -R28 ;  /* 0x3fb8aa3b171c7823 */ /* 0x000fca000000081c */
[----:B------:R-:W3:Y:S01]  /*0b70*/  MUFU.EX2 R22, R22 ;  /* 0x0000001600167308 */ /* 0x000ee20000000800 */
[----:B------:R-:W-:Y:S01]  /*0b80*/  FFMA R26, R17, 1.925963033500011079e-08, R26 ;  /* 0x32a57060111a7823 */ /* 0x000fe2000000001a */
[----:B------:R-:W-:Y:S02]  /*0b90*/  IMAD.SHL.U32 R14, R14, 0x800000, RZ ;  /* 0x008000000e0e7824 */ /* 0x000fe400078e00ff */
[----:B0-----:R-:W-:Y:S01]  /*0ba0*/  FFMA R13, R24, R18, R9 ;  /* 0x00000012180d7223 */ /* 0x001fe20000000009 */
[----:B------:R-:W-:-:S03]  /*0bb0*/  FFMA R28, R23, 1.925963033500011079e-08, R28 ;  /* 0x32a57060171c7823 */ /* 0x000fc6000000001c */
[----:B------:R-:W0:Y:S01]  /*0bc0*/  MUFU.EX2 R12, R25 ;  /* 0x00000019000c7308 */ /* 0x000e220000000800 */
[----:B------:R-:W-:Y:S01]  /*0bd0*/  SHF.L.U32 R15, R15, 0x17, RZ ;  /* 0x000000170f0f7819 */ /* 0x000fe200000006ff */
[----:B-1----:R-:W-:Y:S01]  /*0be0*/  FFMA R14, R14, R20, R13 ;  /* 0x000000140e0e7223 */ /* 0x002fe2000000000d */
[----:B------:R-:W-:-:S05]  /*0bf0*/  SHF.L.U32 R16, R16, 0x17, RZ ;  /* 0x0000001710107819 */ /* 0x000fca00000006ff */
[----:B------:R-:W1:Y:S01]  /*0c00*/  MUFU.EX2 R9, R26 ;  /* 0x0000001a00097308 */ /* 0x000e620000000800 */
[----:B--2---:R-:W-:Y:S01]  /*0c10*/  FFMA R15, R15, R21, R14 ;  /* 0x000000150f0f7223 */ /* 0x004fe2000000000e */
[----:B------:R-:W-:-:S06]  /*0c20*/  SHF.L.U32 R14, R19, 0x17, RZ ;  /* 0x00000017130e7819 */ /* 0x000fcc00000006ff */
[----:B------:R-:W2:Y:S01]  /*0c30*/  MUFU.EX2 R28, R28 ;  /* 0x0000001c001c7308 */ /* 0x000ea20000000800 */
[----:B---3--:R-:W-:Y:S01]  /*0c40*/  FFMA R15, R16, R22, R15 ;  /* 0x00000016100f7223 */ /* 0x008fe2000000000f */
[----:B------:R-:W-:-:S03]  /*0c50*/  SHF.L.U32 R7, R7, 0x17, RZ ;  /* 0x0000001707077819 */ /* 0x000fc600000006ff */
[----:B0-----:R-:W-:Y:S01]  /*0c60*/  FFMA R12, R14, R12, R15 ;  /* 0x0000000c0e0c7223 */ /* 0x001fe2000000000f */
[----:B------:R-:W-:-:S03]  /*0c70*/  SHF.L.U32 R10, R10, 0x17, RZ ;  /* 0x000000170a0a7819 */ /* 0x000fc600000006ff */
[----:B-1----:R-:W-:-:S04]  /*0c80*/  FFMA R9, R7, R9, R12 ;  /* 0x0000000907097223 */ /* 0x002fc8000000000c */
[----:B--2---:R-:W-:Y:S01]  /*0c90*/  FFMA R9, R10, R28, R9 ;  /* 0x0000001c0a097223 */ /* 0x004fe20000000009 */
[----:B------:R-:W-:Y:S06]  /*0ca0*/  BRA.U UP0, `(.L_x_1) ;  /* 0xfffffff900a47547 */ /* 0x000fec000b83ffff */
[----:B------:R-:W0:Y:S02]  /*0cb0*/  LDCU.64 UR4, c[0x0][0x388] ;  /* 0x00007100ff0477ac */ /* 0x000e240008000a00 */
[----:B0-----:R-:W-:Y:S01]  /*0cc0*/  IADD3 R2, P0, PT, R6, UR4, RZ ;  /* 0x0000000406027c10 */ /* 0x001fe2000ff1e0ff */
[----:B------:R-:W-:-:S03]  /*0cd0*/  UMOV UR4, URZ ;  /* 0x000000ff00047c82 */ /* 0x000fc60008000000 */
[----:B------:R-:W-:-:S09]  /*0ce0*/  IADD3.X R13, PT, PT, R3, UR5, RZ, P0, !PT ;  /* 0x00000005030d7c10 */ /* 0x000fd200087fe4ff */
.L_x_10:
[----:B------:R-:W-:Y:S02]  /*0cf0*/  MOV R4, R0 ;  /* 0x0000000000047202 */ /* 0x000fe40000000f00 */
[----:B------:R-:W-:-:S05]  /*0d00*/  MOV R5, R11 ;  /* 0x0000000b00057202 */ /* 0x000fca0000000f00 */
[----:B0-----:R-:W2:Y:S01]  /*0d10*/  LDG.E R3, desc[UR6][R4.64+-0x10] ;  /* 0xfffff00604037981 */ /* 0x001ea2000c1e1900 */
[----:B------:R-:W-:Y:S02]  /*0d20*/  HFMA2 R7, -RZ, RZ, 3.7421875, 0 ;  /* 0x437c0000ff077431 */ /* 0x000fe400000001ff */
[----:B------:R-:W-:Y:S01]  /*0d30*/  IMAD.MOV.U32 R0, RZ, RZ, 0x3bbb989d ;  /* 0x3bbb989dff007424 */ /* 0x000fe200078e00ff */
[----:B------:R-:W0:Y:S01]  /*0d40*/  MUFU.RCP R10, R9 ;  /* 0x00000009000a7308 */ /* 0x000e220000001000 */
[----:B------:R-:W-:-:S04]  /*0d50*/  UIADD3 UR4, UPT, UPT, UR4, 0x8, URZ ;  /* 0x0000000804047890 */ /* 0x000fc8000fffe0ff */
[----:B------:R-:W-:Y:S01]  /*0d60*/  UISETP.NE.AND UP0, UPT, UR4, 0x40, UPT ;  /* 0x000000400400788c */ /* 0x000fe2000bf05270 */
[----:B--2---:R-:W-:-:S04]  /*0d70*/  FADD R3, -R8, R3 ;  /* 0x0000000308037221 */ /* 0x004fc80000000100 */
[----:B------:R-:W-:-:S04]  /*0d80*/  FFMA.SAT R0, R3, R0, 0.5 ;  /* 0x3f00000003007423 */ /* 0x000fc80000002000 */
[----:B------:R-:W-:Y:S01]  /*0d90*/  FFMA.RM R0, R0, R7, 12582913 ;  /* 0x4b40000100007423 */ /* 0x000fe20000004007 */
[----:B0-----:R-:W-:-:S03]  /*0da0*/  FFMA R7, -R9, R10, 1 ;  /* 0x3f80000009077423 */ /* 0x001fc6000000010a */
[C---:B------:R-:W-:Y:S01]  /*0db0*/  FADD R6, R0.reuse, -12583039 ;  /* 0xcb40007f00067421 */ /* 0x040fe20000000000 */
[----:B------:R-:W-:Y:S01]  /*0dc0*/  SHF.L.U32 R0, R0, 0x17, RZ ;  /* 0x0000001700007819 */ /* 0x000fe200000006ff */
[----:B------:R-:W-:Y:S02]  /*0dd0*/  FFMA R7, R10, R7, R10 ;  /* 0x000000070a077223 */ /* 0x000fe4000000000a */
[----:B------:R-:W-:-:S04]  /*0de0*/  FFMA R6, R3, 1.4426950216293334961, -R6 ;  /* 0x3fb8aa3b03067823 */ /* 0x000fc80000000806 */
[----:B------:R-:W-:-:S04]  /*0df0*/  FFMA R6, R3, 1.925963033500011079e-08, R6 ;  /* 0x32a5706003067823 */ /* 0x000fc80000000006 */
[----:B------:R0:W1:Y:S02]  /*0e00*/  MUFU.EX2 R3, R6 ;  /* 0x0000000600037308 */ /* 0x0000640000000800 */
[----:B0-----:R-:W-:Y:S01]  /*0e10*/  MOV R6, R2 ;  /* 0x0000000200067202 */ /* 0x001fe20000000f00 */
[----:B-1----:R-:W-:-:S05]  /*0e20*/  FMUL R0, R0, R3 ;  /* 0x0000000300007220 */ /* 0x002fca0000400000 */
[----:B------:R-:W0:Y:S01]  /*0e30*/  FCHK P0, R0, R9 ;  /* 0x0000000900007302 */ /* 0x000e220000000000 */
[----:B------:R-:W-:-:S04]  /*0e40*/  FFMA R10, R0, R7, RZ ;  /* 0x00000007000a7223 */ /* 0x000fc800000000ff */
[----:B------:R-:W-:-:S04]  /*0e50*/  FFMA R3, -R9, R10, R0 ;  /* 0x0000000a09037223 */ /* 0x000fc80000000100 */
[----:B------:R-:W-:Y:S01]  /*0e60*/  FFMA R3, R7, R3, R10 ;  /* 0x0000000307037223 */ /* 0x000fe2000000000a */
[----:B------:R-:W-:Y:S01]  /*0e70*/  MOV R7, R13 ;  /* 0x0000000d00077202 */ /* 0x000fe20000000f00 */
[----:B0-----:R-:W-:Y:S06]  /*0e80*/  @!P0 BRA `(.L_x_2) ;  /* 0x0000000000108947 */ /* 0x001fec0003800000 */
[----:B------:R-:W-:Y:S02]  /*0e90*/  MOV R3, R9 ;  /* 0x0000000900037202 */ /* 0x000fe40000000f00 */
[----:B------:R-:W-:-:S07]  /*0ea0*/  MOV R2, 0xec0 ;  /* 0x00000ec000027802 */ /* 0x000fce0000000f00 */
[----:B------:R-:W-:Y:S05]  /*0eb0*/  CALL.REL.NOINC `($__internal_0_$__cuda_sm3x_div_rn_noftz_f32_slowpath) ;  /* 0x0000000800f87944 */ /* 0x000fea0003c00000 */
[----:B------:R-:W-:-:S07]  /*0ec0*/  MOV R3, R0 ;  /* 0x0000000000037202 */ /* 0x000fce0000000f00 */
.L_x_2:
[----:B------:R0:W-:Y:S04]  /*0ed0*/  STG.E desc[UR6][R6.64+-0x10], R3 ;  /* 0xfffff00306007986 */ /* 0x0001e8000c101906 */
[----:B------:R-:W2:Y:S01]  /*0ee0*/  LDG.E R11, desc[UR6][R4.64+-0xc] ;  /* 0xfffff406040b7981 */ /* 0x000ea2000c1e1900 */
[----:B------:R-:W-:Y:S01]  /*0ef0*/  MOV R0, 0x3bbb989d ;  /* 0x3bbb989d00007802 */ /* 0x000fe20000000f00 */
[----:B------:R-:W1:Y:S01]  /*0f00*/  MUFU.RCP R10, R9 ;  /* 0x00000009000a7308 */ /* 0x000e620000001000 */
[----:B------:R-:W-:Y:S01]  /*0f10*/  MOV R13, 0x437c0000 ;  /* 0x437c0000000d7802 */ /* 0x000fe20000000f00 */
[----:B--2---:R-:W-:-:S04]  /*0f20*/  FADD R11, -R8, R11 ;  /* 0x0000000b080b7221 */ /* 0x004fc80000000100 */
[----:B------:R-:W-:-:S04]  /*0f30*/  FFMA.SAT R0, R11, R0, 0.5 ;  /* 0x3f0000000b007423 */ /* 0x000fc80000002000 */
[----:B------:R-:W-:-:S04]  /*0f40*/  FFMA.RM R0, R0, R13, 12582913 ;  /* 0x4b40000100007423 */ /* 0x000fc8000000400d */
[C---:B------:R-:W-:Y:S01]  /*0f50*/  FADD R2, R0.reuse, -12583039 ;  /* 0xcb40007f00027421 */ /* 0x040fe20000000000 */
[----:B------:R-:W-:-:S03]  /*0f60*/  IMAD.SHL.U32 R0, R0, 0x800000, RZ ;  /* 0x0080000000007824 */ /* 0x000fc600078e00ff */
[----:B------:R-:W-:-:S04]  /*0f70*/  FFMA R2, R11, 1.4426950216293334961, -R2 ;  /* 0x3fb8aa3b0b027823 */ /* 0x000fc80000000802 */
[----:B------:R-:W-:Y:S01]  /*0f80*/  FFMA R2, R11, 1.925963033500011079e-08, R2 ;  /* 0x32a570600b027823 */ /* 0x000fe20000000002 */
[----:B-1----:R-:W-:-:S03]  /*0f90*/  FFMA R11, -R9, R10, 1 ;  /* 0x3f800000090b7423 */ /* 0x002fc6000000010a */
[----:B0-----:R-:W0:Y:S02]  /*0fa0*/  MUFU.EX2 R3, R2 ;  /* 0x0000000200037308 */ /* 0x001e240000000800 */
[----:B0-----:R-:W-:Y:S01]  /*0fb0*/  FMUL R12, R0, R3 ;  /* 0x00000003000c7220 */ /* 0x001fe20000400000 */
[----:B------:R-:W-:-:S05]  /*0fc0*/  FFMA R0, R10, R11, R10 ;  /* 0x0000000b0a007223 */ /* 0x000fca000000000a */
[----:B------:R-:W0:Y:S01]  /*0fd0*/  FCHK P0, R12, R9 ;  /* 0x000000090c007302 */ /* 0x000e220000000000 */
[----:B------:R-:W-:-:S04]  /*0fe0*/  FFMA R3, R0, R12, RZ ;  /* 0x0000000c00037223 */ /* 0x000fc800000000ff */
[----:B------:R-:W-:-:S04]  /*0ff0*/  FFMA R10, -R9, R3, R12 ;  /* 0x00000003090a7223 */ /* 0x000fc8000000010c */
[----:B------:R-:W-:Y:S01]  /*1000*/  FFMA R3, R0, R10, R3 ;  /* 0x0000000a00037223 */ /* 0x000fe20000000003 */
[----:B0-----:R-:W-:Y:S06]  /*1010*/  @!P0 BRA `(.L_x_3) ;  /* 0x0000000000148947 */ /* 0x001fec0003800000 */
[----:B------:R-:W-:Y:S02]  /*1020*/  MOV R0, R12 ;  /* 0x0000000c00007202 */ /* 0x000fe40000000f00 */
[----:B------:R-:W-:Y:S02]  /*1030*/  MOV R3, R9 ;  /* 0x0000000900037202 */ /* 0x000fe40000000f00 */
[----:B------:R-:W-:-:S07]  /*1040*/  MOV R2, 0x1060 ;  /* 0x0000106000027802 */ /* 0x000fce0000000f00 */
[----:B------:R-:W-:Y:S05]  /*1050*/  CALL.REL.NOINC `($__internal_0_$__cuda_sm3x_div_rn_noftz_f32_slowpath) ;  /* 0x0000000800907944 */ /* 0x000fea0003c00000 */
[----:B------:R-:W-:-:S07]  /*1060*/  MOV R3, R0 ;  /* 0x0000000000037202 */ /* 0x000fce0000000f00 */
.L_x_3:
[----:B------:R0:W-:Y:S04]  /*1070*/  STG.E desc[UR6][R6.64+-0xc], R3 ;  /* 0xfffff40306007986 */ /* 0x0001e8000c101906 */
[----:B------:R-:W2:Y:S01]  /*1080*/  LDG.E R11, desc[UR6][R4.64+-0x8] ;  /* 0xfffff806040b7981 */ /* 0x000ea2000c1e1900 */
[----:B------:R-:W-:Y:S01]  /*1090*/  HFMA2 R0, -RZ, RZ, 0.96630859375, -0.0022525787353515625 ;  /* 0x3bbb989dff007431 */ /* 0x000fe200000001ff */
[----:B------:R-:W-:Y:S01]  /*10a0*/  MOV R13, 0x437c0000 ;  /* 0x437c0000000d7802 */ /* 0x000fe20000000f00 */
[----:B------:R-:W1:Y:S01]  /*10b0*/  MUFU.RCP R10, R9 ;  /* 0x00000009000a7308 */ /* 0x000e620000001000 */
[----:B--2---:R-:W-:-:S04]  /*10c0*/  FADD R11, -R8, R11 ;  /* 0x0000000b080b7221 */ /* 0x004fc80000000100 */
[----:B------:R-:W-:-:S04]  /*10d0*/  FFMA.SAT R0, R11, R0, 0.5 ;  /* 0x3f0000000b007423 */ /* 0x000fc80000002000 */
[----:B------:R-:W-:-:S04]  /*10e0*/  FFMA.RM R0, R0, R13, 12582913 ;  /* 0x4b40000100007423 */ /* 0x000fc8000000400d */
[C---:B------:R-:W-:Y:S01]  /*10f0*/  FADD R2, R0.reuse, -12583039 ;  /* 0xcb40007f00027421 */ /* 0x040fe20000000000 */
[----:B------:R-:W-:-:S03]  /*1100*/  SHF.L.U32 R0, R0, 0x17, RZ ;  /* 0x0000001700007819 */ /* 0x000fc600000006ff */
        /* <DEDUP_REMOVED lines=15> */
[----:B------:R-:W-:-:S07]  /*1200*/  IMAD.MOV.U32 R3, RZ, RZ, R0 ;  /* 0x000000ffff037224 */ /* 0x000fce00078e0000 */
.L_x_4:
        /* <DEDUP_REMOVED lines=26> */
.L_x_5:
        /* <DEDUP_REMOVED lines=26> */
.L_x_6:
        /* <DEDUP_REMOVED lines=26> */
.L_x_7:
[----:B------:R0:W-:Y:S04]  /*16f0*/  STG.E desc[UR6][R6.64+0x4], R3 ;  /* 0x0000040306007986 */ /* 0x0001e8000c101906 */
[----:B------:R-:W2:Y:S01]  /*1700*/  LDG.E R11, desc[UR6][R4.64+0x8] ;  /* 0x00000806040b7981 */ /* 0x000ea2000c1e1900 */
[----:B------:R-:W-:Y:S02]  /*1710*/  HFMA2 R13, -RZ, RZ, 3.7421875, 0 ;  /* 0x437c0000ff0d7431 */ /* 0x000fe400000001ff */
[----:B------:R-:W-:Y:S01]  /*1720*/  IMAD.MOV.U32 R0, RZ, RZ, 0x3bbb989d ;  /* 0x3bbb989dff007424 */ /* 0x000fe200078e00ff */
        /* <DEDUP_REMOVED lines=22> */
.L_x_8:
        /* <DEDUP_REMOVED lines=21> */
[----:B------:R-:W-:Y:S01]  /*19e0*/  MOV R0, R12 ;  /* 0x0000000c00007202 */ /* 0x000fe20000000f00 */
[----:B------:R-:W-:Y:S01]  /*19f0*/  IMAD.MOV.U32 R3, RZ, RZ, R9 ;  /* 0x000000ffff037224 */ /* 0x000fe200078e0009 */
[----:B------:R-:W-:-:S07]  /*1a00*/  MOV R2, 0x1a20 ;  /* 0x00001a2000027802 */ /* 0x000fce0000000f00 */
[----:B------:R-:W-:Y:S05]  /*1a10*/  CALL.REL.NOINC `($__internal_0_$__cuda_sm3x_div_rn_noftz_f32_slowpath) ;  /* 0x0000000000207944 */ /* 0x000fea0003c00000 */
[----:B------:R-:W-:-:S07]  /*1a20*/  MOV R3, R0 ;  /* 0x0000000000037202 */ /* 0x000fce0000000f00 */
.L_x_9:
[----:B------:R0:W-:Y:S01]  /*1a30*/  STG.E desc[UR6][R6.64+0xc], R3 ;  /* 0x00000c0306007986 */ /* 0x0001e2000c101906 */
[----:B------:R-:W-:Y:S02]  /*1a40*/  IADD3 R2, P0, PT, R6, 0x20, RZ ;  /* 0x0000002006027810 */ /* 0x000fe40007f1e0ff */
[----:B------:R-:W-:Y:S02]  /*1a50*/  IADD3 R0, P1, PT, R4, 0x20, RZ ;  /* 0x0000002004007810 */ /* 0x000fe40007f3e0ff */
[----:B------:R-:W-:Y:S02]  /*1a60*/  IADD3.X R13, PT, PT, RZ, R7, RZ, P0, !PT ;  /* 0x00000007ff0d7210 */ /* 0x000fe400007fe4ff */
[----:B------:R-:W-:Y:S01]  /*1a70*/  IADD3.X R11, PT, PT, RZ, R5, RZ, P1, !PT ;  /* 0x00000005ff0b7210 */ /* 0x000fe20000ffe4ff */
[----:B------:R-:W-:Y:S08]  /*1a80*/  BRA.U UP0, `(.L_x_10) ;  /* 0xfffffff100987547 */ /* 0x000ff0000b83ffff */
[----:B------:R-:W-:Y:S05]  /*1a90*/  EXIT ;  /* 0x000000000000794d */ /* 0x000fea0003800000 */
        .weak           $__internal_0_$__cuda_sm3x_div_rn_noftz_f32_slowpath
        .type           $__internal_0_$__cuda_sm3x_div_rn_noftz_f32_slowpath,@function
        .size           $__internal_0_$__cuda_sm3x_div_rn_noftz_f32_slowpath,(.L_x_35 - $__internal_0_$__cuda_sm3x_div_rn_noftz_f32_slowpath)
$__internal_0_$__cuda_sm3x_div_rn_noftz_f32_slowpath:
[----:B------:R-:W-:Y:S02]  /*1aa0*/  SHF.R.U32.HI R11, RZ, 0x17, R3 ;  /* 0x00000017ff0b7819 */ /* 0x000fe40000011603 */
[----:B------:R-:W-:Y:S02]  /*1ab0*/  SHF.R.U32.HI R10, RZ, 0x17, R0 ;  /* 0x00000017ff0a7819 */ /* 0x000fe40000011600 */
[----:B------:R-:W-:Y:S02]  /*1ac0*/  LOP3.LUT R11, R11, 0xff, RZ, 0xc0, !PT ;  /* 0x000000ff0b0b7812 */ /* 0x000fe400078ec0ff */
[----:B------:R-:W-:Y:S02]  /*1ad0*/  LOP3.LUT R14, R10, 0xff, RZ, 0xc0, !PT ;  /* 0x000000ff0a0e7812 */ /* 0x000fe400078ec0ff */
[----:B------:R-:W-:Y:S02]  /*1ae0*/  IADD3 R13, PT, PT, R11, -0x1, RZ ;  /* 0xffffffff0b0d7810 */ /* 0x000fe40007ffe0ff */
[----:B------:R-:W-:-:S02]  /*1af0*/  IADD3 R12, PT, PT, R14, -0x1, RZ ;  /* 0xffffffff0e0c7810 */ /* 0x000fc40007ffe0ff */
[----:B------:R-:W-:-:S04]  /*1b00*/  ISETP.GT.U32.AND P0, PT, R13, 0xfd, PT ;  /* 0x000000fd0d00780c */ /* 0x000fc80003f04070 */
[----:B------:R-:W-:-:S13]  /*1b10*/  ISETP.GT.U32.OR P0, PT, R12, 0xfd, P0 ;  /* 0x000000fd0c00780c */ /* 0x000fda0000704470 */
[----:B------:R-:W-:Y:S01]  /*1b20*/  @!P0 MOV R10, RZ ;  /* 0x000000ff000a8202 */ /* 0x000fe20000000f00 */
[----:B------:R-:W-:Y:S06]  /*1b30*/  @!P0 BRA `(.L_x_11) ;  /* 0x00000000005c8947 */ /* 0x000fec0003800000 */
[----:B------:R-:W-:Y:S02]  /*1b40*/  FSETP.GTU.FTZ.AND P0, PT, |R0|, +INF , PT ;  /* 0x7f8000000000780b */ /* 0x000fe40003f1c200 */
[----:B------:R-:W-:-:S04]  /*1b50*/  FSETP.GTU.FTZ.AND P1, PT, |R3|, +INF , PT ;  /* 0x7f8000000300780b */ /* 0x000fc80003f3c200 */
[----:B------:R-:W-:-:S13]  /*1b60*/  PLOP3.LUT P0, PT, P0, P1, PT, 0xf8, 0x8f ;  /* 0x00000000008f781c */ /* 0x000fda0000703f70 */
[----:B------:R-:W-:Y:S05]  /*1b70*/  @P0 BRA `(.L_x_12) ;  /* 0x0000000400440947 */ /* 0x000fea0003800000 */
[----:B------:R-:W-:-:S13]  /*1b80*/  LOP3.LUT P0, RZ, R3, 0x7fffffff, R0, 0xc8, !PT ;  /* 0x7fffffff03ff7812 */ /* 0x000fda000780c800 */
[----:B------:R-:W-:Y:S05]  /*1b90*/  @!P0 BRA `(.L_x_13) ;  /* 0x0000000400348947 */ /* 0x000fea0003800000 */
[C---:B------:R-:W-:Y:S02]  /*1ba0*/  FSETP.NEU.FTZ.AND P2, PT, |R0|.reuse, +INF , PT ;  /* 0x7f8000000000780b */ /* 0x040fe40003f5d200 */
[----:B------:R-:W-:Y:S02]  /*1bb0*/  FSETP.NEU.FTZ.AND P1, PT, |R3|, +INF , PT ;  /* 0x7f8000000300780b */ /* 0x000fe40003f3d200 */
[----:B------:R-:W-:-:S11]  /*1bc0*/  FSETP.NEU.FTZ.AND P0, PT, |R0|, +INF , PT ;  /* 0x7f8000000000780b */ /* 0x000fd60003f1d200 */
[----:B------:R-:W-:Y:S05]  /*1bd0*/  @!P1 BRA !P2, `(.L_x_13) ;  /* 0x0000000400249947 */ /* 0x000fea0005000000 */
[----:B------:R-:W-:-:S04]  /*1be0*/  LOP3.LUT P2, RZ, R0, 0x7fffffff, RZ, 0xc0, !PT ;  /* 0x7fffffff00ff7812 */ /* 0x000fc8000784c0ff */
[----:B------:R-:W-:-:S13]  /*1bf0*/  PLOP3.LUT P1, PT, P1, P2, PT, 0x2f, 0xf2 ;  /* 0x0000000000f2781c */ /* 0x000fda0000f24577 */
[----:B------:R-:W-:Y:S05]  /*1c00*/  @P1 BRA `(.L_x_14) ;  /* 0x0000000400101947 */ /* 0x000fea0003800000 */
[----:B------:R-:W-:-:S04]  /*1c10*/  LOP3.LUT P1, RZ, R3, 0x7fffffff, RZ, 0xc0, !PT ;  /* 0x7fffffff03ff7812 */ /* 0x000fc8000782c0ff */
[----:B------:R-:W-:-:S13]  /*1c20*/  PLOP3.LUT P0, PT, P0, P1, PT, 0x2f, 0xf2 ;  /* 0x0000000000f2781c */ /* 0x000fda0000702577 */
[----:B------:R-:W-:Y:S05]  /*1c30*/  @P0 BRA `(.L_x_15) ;  /* 0x0000000000f80947 */ /* 0x000fea0003800000 */
[----:B------:R-:W-:Y:S02]  /*1c40*/  ISETP.GE.AND P0, PT, R12, RZ, PT ;  /* 0x000000ff0c00720c */ /* 0x000fe40003f06270 */
[----:B------:R-:W-:-:S11]  /*1c50*/  ISETP.GE.AND P1, PT, R13, RZ, PT ;  /* 0x000000ff0d00720c */ /* 0x000fd60003f26270 */
[----:B------:R-:W-:Y:S01]  /*1c60*/  @P0 MOV R10, RZ ;  /* 0x000000ff000a0202 */ /* 0x000fe20000000f00 */
[----:B------:R-:W-:Y:S01]  /*1c70*/  @!P0 FFMA R0, R0, 1.84467440737095516160e+19, RZ ;  /* 0x5f80000000008823 */ /* 0x000fe200000000ff */
[----:B------:R-:W-:Y:S01]  /*1c80*/  @!P0 MOV R10, 0xffffffc0 ;  /* 0xffffffc0000a8802 */ /* 0x000fe20000000f00 */
[----:B------:R-:W-:-:S03]  /*1c90*/  @!P1 FFMA R3, R3, 1.84467440737095516160e+19, RZ ;  /* 0x5f80000003039823 */ /* 0x000fc600000000ff */
[----:B------:R-:W-:-:S07]  /*1ca0*/  @!P1 IADD3 R10, PT, PT, R10, 0x40, RZ ;  /* 0x000000400a0a9810 */ /* 0x000fce0007ffe0ff */
.L_x_11:
[----:B------:R-:W-:-:S05]  /*1cb0*/  LEA R12, R11, 0xc0800000, 0x17 ;  /* 0xc08000000b0c7811 */ /* 0x000fca00078eb8ff */
[----:B------:R-:W-:Y:S01]  /*1cc0*/  IMAD.IADD R12, R3, 0x1, -R12 ;  /* 0x00000001030c7824 */ /* 0x000fe200078e0a0c */
[----:B------:R-:W-:-:S03]  /*1cd0*/  IADD3 R3, PT, PT, R14, -0x7f, RZ ;  /* 0xffffff810e037810 */ /* 0x000fc60007ffe0ff */
[----:B------:R-:W0:Y:S01]  /*1ce0*/  MUFU.RCP R13, R12 ;  /* 0x0000000c000d7308 */ /* 0x000e220000001000 */
[----:B------:R-:W-:Y:S01]  /*1cf0*/  FADD.FTZ R15, -R12, -RZ ;  /* 0x800000ff0c0f7221 */ /* 0x000fe20000010100 */
[C---:B------:R-:W-:Y:S01]  /*1d00*/  IMAD R0, R3.reuse, -0x800000, R0 ;  /* 0xff80000003007824 */ /* 0x040fe200078e0200 */
[----:B------:R-:W-:-:S04]  /*1d10*/  IADD3 R11, PT, PT, R3, 0x7f, -R11 ;  /* 0x0000007f030b7810 */ /* 0x000fc80007ffe80b */
[----:B------:R-:W-:Y:S01]  /*1d20*/  IADD3 R11, PT, PT, R11, R10, RZ ;  /* 0x0000000a0b0b7210 */ /* 0x000fe20007ffe0ff */
[----:B0-----:R-:W-:-:S04]  /*1d30*/  FFMA R14, R13, R15, 1 ;  /* 0x3f8000000d0e7423 */ /* 0x001fc8000000000f */
[----:B------:R-:W-:-:S04]  /*1d40*/  FFMA R16, R13, R14, R13 ;  /* 0x0000000e0d107223 */ /* 0x000fc8000000000d */
[----:B------:R-:W-:-:S04]  /*1d50*/  FFMA R13, R0, R16, RZ ;  /* 0x00000010000d7223 */ /* 0x000fc800000000ff */
[----:B------:R-:W-:-:S04]  /*1d60*/  FFMA R14, R15, R13, R0 ;  /* 0x0000000d0f0e7223 */ /* 0x000fc80000000000 */
[----:B------:R-:W-:-:S04]  /*1d70*/  FFMA R13, R16, R14, R13 ;  /* 0x0000000e100d7223 */ /* 0x000fc8000000000d */
[----:B------:R-:W-:-:S04]  /*1d80*/  FFMA R14, R15, R13, R0 ;  /* 0x0000000d0f0e7223 */ /* 0x000fc80000000000 */
[----:B------:R-:W-:-:S05]  /*1d90*/  FFMA R0, R16, R14, R13 ;  /* 0x0000000e10007223 */ /* 0x000fca000000000d */
[----:B------:R-:W-:-:S04]  /*1da0*/  SHF.R.U32.HI R3, RZ, 0x17, R0 ;  /* 0x00000017ff037819 */ /* 0x000fc80000011600 */
[----:B------:R-:W-:-:S04]  /*1db0*/  LOP3.LUT R3, R3, 0xff, RZ, 0xc0, !PT ;  /* 0x000000ff03037812 */ /* 0x000fc800078ec0ff */
[----:B------:R-:W-:-:S04]  /*1dc0*/  IADD3 R15, PT, PT, R3, R11, RZ ;  /* 0x0000000b030f7210 */ /* 0x000fc80007ffe0ff */
[----:B------:R-:W-:-:S04]  /*1dd0*/  IADD3 R3, PT, PT, R15, -0x1, RZ ;  /* 0xffffffff0f037810 */ /* 0x000fc80007ffe0ff */
[----:B------:R-:W-:-:S13]  /*1de0*/  ISETP.GE.U32.AND P0, PT, R3, 0xfe, PT ;  /* 0x000000fe0300780c */ /* 0x000fda0003f06070 */
[----:B------:R-:W-:Y:S05]  /*1df0*/  @!P0 BRA `(.L_x_16) ;  /* 0x0000000000808947 */ /* 0x000fea0003800000 */
[----:B------:R-:W-:-:S13]  /*1e00*/  ISETP.GT.AND P0, PT, R15, 0xfe, PT ;  /* 0x000000fe0f00780c */ /* 0x000fda0003f04270 */
[----:B------:R-:W-:Y:S05]  /*1e10*/  @P0 BRA `(.L_x_17) ;  /* 0x00000000006c0947 */ /* 0x000fea0003800000 */
[----:B------:R-:W-:-:S13]  /*1e20*/  ISETP.GE.AND P0, PT, R15, 0x1, PT ;  /* 0x000000010f00780c */ /* 0x000fda0003f06270 */
[----:B------:R-:W-:Y:S05]  /*1e30*/  @P0 BRA `(.L_x_18) ;  /* 0x0000000000980947 */ /* 0x000fea0003800000 */
[----:B------:R-:W-:Y:S02]  /*1e40*/  ISETP.GE.AND P0, PT, R15, -0x18, PT ;  /* 0xffffffe80f00780c */ /* 0x000fe40003f06270 */
[----:B------:R-:W-:-:S11]  /*1e50*/  LOP3.LUT R0, R0, 0x80000000, RZ, 0xc0, !PT ;  /* 0x8000000000007812 */ /* 0x000fd600078ec0ff */
[----:B------:R-:W-:Y:S05]  /*1e60*/  @!P0 BRA `(.L_x_18) ;  /* 0x00000000008c8947 */ /* 0x000fea0003800000 */
[CCC-:B------:R-:W-:Y:S01]  /*1e70*/  FFMA.RZ R3, R16.reuse, R14.reuse, R13.reuse ;  /* 0x0000000e10037223 */ /* 0x1c0fe2000000c00d */
[C---:B------:R-:W-:Y:S01]  /*1e80*/  IADD3 R12, PT, PT, R15.reuse, 0x20, RZ ;  /* 0x000000200f0c7810 */ /* 0x040fe20007ffe0ff */
[CCC-:B------:R-:W-:Y:S01]  /*1e90*/  FFMA.RM R10, R16.reuse, R14.reuse, R13.reuse ;  /* 0x0000000e100a7223 */ /* 0x1c0fe2000000400d */
[----:B------:R-:W-:Y:S02]  /*1ea0*/  ISETP.NE.AND P2, PT, R15, RZ, PT ;  /* 0x000000ff0f00720c */ /* 0x000fe40003f45270 */
[----:B------:R-:W-:Y:S01]  /*1eb0*/  LOP3.LUT R11, R3, 0x7fffff, RZ, 0xc0, !PT ;  /* 0x007fffff030b7812 */ /* 0x000fe200078ec0ff */
[----:B------:R-:W-:Y:S01]  /*1ec0*/  FFMA.RP R3, R16, R14, R13 ;  /* 0x0000000e10037223 */ /* 0x000fe2000000800d */
[----:B------:R-:W-:Y:S02]  /*1ed0*/  ISETP.NE.AND P1, PT, R15, RZ, PT ;  /* 0x000000ff0f00720c */ /* 0x000fe40003f25270 */
[----:B------:R-:W-:Y:S02]  /*1ee0*/  LOP3.LUT R11, R11, 0x800000, RZ, 0xfc, !PT ;  /* 0x008000000b0b7812 */ /* 0x000fe400078efcff */
[----:B------:R-:W-:-:S02]  /*1ef0*/  IADD3 R13, PT, PT, -R15, RZ, RZ ;  /* 0x000000ff0f0d7210 */ /* 0x000fc40007ffe1ff */
[----:B------:R-:W-:Y:S02]  /*1f00*/  SHF.L.U32 R12, R11, R12, RZ ;  /* 0x0000000c0b0c7219 */ /* 0x000fe400000006ff */
[----:B------:R-:W-:Y:S02]  /*1f10*/  FSETP.NEU.FTZ.AND P0, PT, R3, R10, PT ;  /* 0x0000000a0300720b */ /* 0x000fe40003f1d000 */
[----:B------:R-:W-:Y:S02]  /*1f20*/  SEL R10, R13, RZ, P2 ;  /* 0x000000ff0d0a7207 */ /* 0x000fe40001000000 */
[----:B------:R-:W-:Y:S02]  /*1f30*/  ISETP.NE.AND P1, PT, R12, RZ, P1 ;  /* 0x000000ff0c00720c */ /* 0x000fe40000f25270 */
[----:B------:R-:W-:Y:S02]  /*1f40*/  SHF.R.U32.HI R10, RZ, R10, R11 ;  /* 0x0000000aff0a7219 */ /* 0x000fe4000001160b */
[----:B------:R-:W-:-:S02]  /*1f50*/  PLOP3.LUT P0, PT, P0, P1, PT, 0xf8, 0x8f ;  /* 0x00000000008f781c */ /* 0x000fc40000703f70 */
[----:B------:R-:W-:Y:S02]  /*1f60*/  SHF.R.U32.HI R12, RZ, 0x1, R10 ;  /* 0x00000001ff0c7819 */ /* 0x000fe4000001160a */
[----:B------:R-:W-:-:S04]  /*1f70*/  SEL R3, RZ, 0x1, !P0 ;  /* 0x00000001ff037807 */ /* 0x000fc80004000000 */
[----:B------:R-:W-:-:S04]  /*1f80*/  LOP3.LUT R3, R3, 0x1, R12, 0xf8, !PT ;  /* 0x0000000103037812 */ /* 0x000fc800078ef80c */
[----:B------:R-:W-:-:S04]  /*1f90*/  LOP3.LUT R3, R3, R10, RZ, 0xc0, !PT ;  /* 0x0000000a03037212 */ /* 0x000fc800078ec0ff */
[----:B------:R-:W-:-:S04]  /*1fa0*/  IADD3 R3, PT, PT, R12, R3, RZ ;  /* 0x000000030c037210 */ /* 0x000fc80007ffe0ff */
[----:B------:R-:W-:Y:S01]  /*1fb0*/  LOP3.LUT R0, R3, R0, RZ, 0xfc, !PT ;  /* 0x0000000003007212 */ /* 0x000fe200078efcff */
[----:B------:R-:W-:Y:S06]  /*1fc0*/  BRA `(.L_x_18) ;  /* 0x0000000000347947 */ /* 0x000fec0003800000 */
.L_x_17:
[----:B------:R-:W-:-:S04]  /*1fd0*/  LOP3.LUT R0, R0, 0x80000000, RZ, 0xc0, !PT ;  /* 0x8000000000007812 */ /* 0x000fc800078ec0ff */
[----:B------:R-:W-:Y:S01]  /*1fe0*/  LOP3.LUT R0, R0, 0x7f800000, RZ, 0xfc, !PT ;  /* 0x7f80000000007812 */ /* 0x000fe200078efcff */
[----:B------:R-:W-:Y:S06]  /*1ff0*/  BRA `(.L_x_18) ;  /* 0x0000000000287947 */ /* 0x000fec0003800000 */
.L_x_16:
[----:B------:R-:W-:Y:S01]  /*2000*/  LEA R0, R11, R0, 0x17 ;  /* 0x000000000b007211 */ /* 0x000fe200078eb8ff */
[----:B------:R-:W-:Y:S06]  /*2010*/  BRA `(.L_x_18) ;  /* 0x0000000000207947 */ /* 0x000fec0003800000 */
.L_x_15:
[----:B------:R-:W-:-:S04]  /*2020*/  LOP3.LUT R0, R3, 0x80000000, R0, 0x48, !PT ;  /* 0x8000000003007812 */ /* 0x000fc800078e4800 */
[----:B------:R-:W-:Y:S01]  /*2030*/  LOP3.LUT R0, R0, 0x7f800000, RZ, 0xfc, !PT ;  /* 0x7f80000000007812 */ /* 0x000fe200078efcff */
[----:B------:R-:W-:Y:S06]  /*2040*/  BRA `(.L_x_18) ;  /* 0x0000000000147947 */ /* 0x000fec0003800000 */
.L_x_14:
[----:B------:R-:W-:Y:S01]  /*2050*/  LOP3.LUT R0, R3, 0x80000000, R0, 0x48, !PT ;  /* 0x8000000003007812 */ /* 0x000fe200078e4800 */
[----:B------:R-:W-:Y:S06]  /*2060*/  BRA `(.L_x_18) ;  /* 0x00000000000c7947 */ /* 0x000fec0003800000 */
.L_x_13:
[----:B------:R-:W0:Y:S01]  /*2070*/  MUFU.RSQ R0, -QNAN ;  /* 0xffc0000000007908 */ /* 0x000e220000001400 */
[----:B------:R-:W-:Y:S05]  /*2080*/  BRA `(.L_x_18) ;  /* 0x0000000000047947 */ /* 0x000fea0003800000 */
.L_x_12:
[----:B------:R-:W-:-:S07]  /*2090*/  FADD.FTZ R0, R0, R3 ;  /* 0x0000000300007221 */ /* 0x000fce0000010000 */
.L_x_18:
[----:B------:R-:W-:-:S04]  /*20a0*/  HFMA2 R3, -RZ, RZ, 0, 0 ;  /* 0x00000000ff037431 */ /* 0x000fc800000001ff */
[----:B0-----:R-:W-:Y:S05]  /*20b0*/  RET.REL.NODEC R2 `(_Z7softmaxPfS_) ;  /* 0xffffffdc02d07950 */ /* 0x001fea0003c3ffff */
.L_x_19:
        /* <DEDUP_REMOVED lines=12> */
.L_x_35:


//--------------------- .text._Z16attention_scoresPfS_S_ --------------------------
	.section	.text._Z16attention_scoresPfS_S_,"ax",@progbits
	.align	128
        .global         _Z16attention_scoresPfS_S_
        .type           _Z16attention_scoresPfS_S_,@function
        .size           _Z16attention_scoresPfS_S_,(.L_x_36 - _Z16attention_scoresPfS_S_)
        .other          _Z16attention_scoresPfS_S_,@"STO_CUDA_ENTRY STV_DEFAULT"
_Z16attention_scoresPfS_S_:
.text._Z16attention_scoresPfS_S_:
[----:B------:R-:W-:Y:S01]  /*0000*/  LDC R1, c[0x0][0x37c] ;  /* 0x0000df00ff017b82 */ /* 0x000fe20000000800 */
[----:B------:R-:W0:Y:S01]  /*0010*/  S2R R7, SR_CTAID.Y ;  /* 0x0000000000077919 */ /* 0x000e220000002600 */
[----:B------:R-:W0:Y:S01]  /*0020*/  S2R R6, SR_TID.X ;  /* 0x0000000000067919 */ /* 0x000e220000002100 */
[----:B------:R-:W1:Y:S01]  /*0030*/  S2R R8, SR_CTAID.X ;  /* 0x0000000000087919 */ /* 0x000e620000002500 */
[----:B0-----:R-:W-:-:S04]  /*0040*/  LOP3.LUT P0, RZ, R6, 0xffc0, R7, 0xc8, !PT ;  /* 0x0000ffc006ff7812 */ /* 0x001fc8000780c807 */
[----:B-1----:R-:W-:-:S13]  /*0050*/  ISETP.GT.U32.OR P0, PT, R8, 0x7, P0 ;  /* 0x000000070800780c */ /* 0x002fda0000704470 */
[----:B------:R-:W-:Y:S05]  /*0060*/  @P0 EXIT ;  /* 0x000000000000094d */ /* 0x000fea0003800000 */
[----:B------:R-:W0:Y:S01]  /*0070*/  LDC.64 R2, c[0x0][0x380] ;  /* 0x0000e000ff027b82 */ /* 0x000e220000000a00 */
[----:B------:R-:W1:Y:S01]  /*0080*/  LDCU.64 UR6, c[0x0][0x358] ;  /* 0x00006b00ff0677ac */ /* 0x000e620008000a00 */
[----:B------:R-:W-:-:S04]  /*0090*/  SHF.L.U32 R0, R8, 0x5, RZ ;  /* 0x0000000508007819 */ /* 0x000fc800000006ff */
[-C--:B------:R-:W-:Y:S02]  /*00a0*/  LEA R9, R7, R0.reuse, 0x8 ;  /* 0x0000000007097211 */ /* 0x080fe400078e40ff */
[----:B------:R-:W2:Y:S01]  /*00b0*/  LDC.64 R4, c[0x0][0x388] ;  /* 0x0000e200ff047b82 */ /* 0x000ea20000000a00 */
[----:B------:R-:W-:Y:S02]  /*00c0*/  LEA R11, R6, R0, 0x8 ;  /* 0x00000000060b7211 */ /* 0x000fe400078e40ff */
[----:B0-----:R-:W-:-:S05]  /*00d0*/  IMAD.WIDE.U32 R2, R9, 0x4, R2 ;  /* 0x0000000409027825 */ /* 0x001fca00078e0002 */
[----:B-1----:R-:W3:Y:S01]  /*00e0*/  LDG.E R0, desc[UR6][R2.64] ;  /* 0x0000000602007981 */ /* 0x002ee2000c1e1900 */
[----:B--2---:R-:W-:-:S03]  /*00f0*/  IMAD.WIDE.U32 R4, R11, 0x4, R4 ;  /* 0x000000040b047825 */ /* 0x004fc600078e0004 */
[----:B------:R-:W2:Y:S04]  /*0100*/  LDG.E R13, desc[UR6][R2.64+0x4] ;  /* 0x00000406020d7981 */ /* 0x000ea8000c1e1900 */
[----:B------:R-:W3:Y:S04]  /*0110*/  LDG.E R11, desc[UR6][R4.64] ;  /* 0x00000006040b7981 */ /* 0x000ee8000c1e1900 */
[----:B------:R-:W2:Y:S04]  /*0120*/  LDG.E R12, desc[UR6][R4.64+0x4] ;  /* 0x00000406040c7981 */ /* 0x000ea8000c1e1900 */
        /* <DEDUP_REMOVED lines=15> */
[----:B---3--:R-:W-:-:S03]  /*0220*/  FFMA R0, R0, R11, RZ ;  /* 0x0000000b00007223 */ /* 0x008fc600000000ff */
[----:B------:R-:W3:Y:S01]  /*0230*/  LDG.E R11, desc[UR6][R4.64+0x20] ;  /* 0x00002006040b7981 */ /* 0x000ee2000c1e1900 */
[----:B--2---:R-:W-:-:S03]  /*0240*/  FFMA R0, R13, R12, R0 ;  /* 0x0000000c0d007223 */ /* 0x004fc60000000000 */
[----:B------:R-:W2:Y:S04]  /*0250*/  LDG.E R12, desc[UR6][R2.64+0x24] ;  /* 0x00002406020c7981 */ /* 0x000ea8000c1e1900 */
[----:B------:R-:W2:Y:S01]  /*0260*/  LDG.E R13, desc[UR6][R4.64+0x24] ;  /* 0x00002406040d7981 */ /* 0x000ea2000c1e1900 */
[----:B----4-:R-:W-:-:S03]  /*0270*/  FFMA R27, R19, R18, R0 ;  /* 0x00000012131b7223 */ /* 0x010fc60000000000 */
[----:B------:R-:W4:Y:S04]  /*0280*/  LDG.E R18, desc[UR6][R2.64+0x28] ;  /* 0x0000280602127981 */ /* 0x000f28000c1e1900 */
[----:B------:R-:W4:Y:S01]  /*0290*/  LDG.E R19, desc[UR6][R4.64+0x28] ;  /* 0x0000280604137981 */ /* 0x000f22000c1e1900 */
[----:B-----5:R-:W-:-:S03]  /*02a0*/  FFMA R27, R24, R25, R27 ;  /* 0x00000019181b7223 */ /* 0x020fc6000000001b */
[----:B------:R-:W5:Y:S04]  /*02b0*/  LDG.E R24, desc[UR6][R2.64+0x30] ;  /* 0x0000300602187981 */ /* 0x000f68000c1e1900 */
[----:B------:R-:W5:Y:S01]  /*02c0*/  LDG.E R25, desc[UR6][R4.64+0x30] ;  /* 0x0000300604197981 */ /* 0x000f62000c1e1900 */
[----:B------:R-:W-:-:S03]  /*02d0*/  FFMA R16, R16, R17, R27 ;  /* 0x0000001110107223 */ /* 0x000fc6000000001b */
[----:B------:R-:W5:Y:S01]  /*02e0*/  LDG.E R17, desc[UR6][R4.64+0x34] ;  /* 0x0000340604117981 */ /* 0x000f62000c1e1900 */
[----:B------:R-:W-:-:S03]  /*02f0*/  FFMA R23, R23, R26, R16 ;  /* 0x0000001a17177223 */ /* 0x000fc60000000010 */
[----:B------:R-:W5:Y:S01]  /*0300*/  LDG.E R16, desc[UR6][R2.64+0x34] ;  /* 0x0000340602107981 */ /* 0x000f62000c1e1900 */
[----:B------:R-:W-:-:S03]  /*0310*/  FFMA R0, R14, R15, R23 ;  /* 0x0000000f0e007223 */ /* 0x000fc60000000017 */
[----:B------:R-:W5:Y:S04]  /*0320*/  LDG.E R14, desc[UR6][R2.64+0x38] ;  /* 0x00003806020e7981 */ /* 0x000f68000c1e1900 */
[----:B------:R-:W5:Y:S01]  /*0330*/  LDG.E R15, desc[UR6][R4.64+0x38] ;  /* 0x00003806040f7981 */ /* 0x000f62000c1e1900 */
[----:B------:R-:W-:-:S03]  /*0340*/  FFMA R23, R9, R22, R0 ;  /* 0x0000001609177223 */ /* 0x000fc60000000000 */
[----:B------:R-:W5:Y:S04]  /*0350*/  LDG.E R0, desc[UR6][R2.64+0x3c] ;  /* 0x00003c0602007981 */ /* 0x000f68000c1e1900 */
[----:B------:R-:W5:Y:S04]  /*0360*/  LDG.E R9, desc[UR6][R4.64+0x3c] ;  /* 0x00003c0604097981 */ /* 0x000f68000c1e1900 */
[----:B------:R-:W5:Y:S01]  /*0370*/  LDG.E R22, desc[UR6][R4.64+0x4c] ;  /* 0x00004c0604167981 */ /* 0x000f62000c1e1900 */
[----:B---3--:R-:W-:-:S03]  /*0380*/  FFMA R23, R10, R11, R23 ;  /* 0x0000000b0a177223 */ /* 0x008fc60000000017 */
[----:B------:R-:W3:Y:S04]  /*0390*/  LDG.E R11, desc[UR6][R2.64+0x40] ;  /* 0x00004006020b7981 */ /* 0x000ee8000c1e1900 */
[----:B------:R-:W3:Y:S01]  /*03a0*/  LDG.E R10, desc[UR6][R4.64+0x40] ;  /* 0x00004006040a7981 */ /* 0x000ee2000c1e1900 */
[----:B--2---:R-:W-:-:S03]  /*03b0*/  FFMA R23, R12, R13, R23 ;  /* 0x0000000d0c177223 */ /* 0x004fc60000000017 */
[----:B------:R-:W2:Y:S04]  /*03c0*/  LDG.E R13, desc[UR6][R2.64+0x44] ;  /* 0x00004406020d7981 */ /* 0x000ea8000c1e1900 */
[----:B------:R-:W2:Y:S01]  /*03d0*/  LDG.E R12, desc[UR6][R4.64+0x44] ;  /* 0x00004406040c7981 */ /* 0x000ea2000c1e1900 */
[----:B----4-:R-:W-:-:S03]  /*03e0*/  FFMA R23, R18, R19, R23 ;  /* 0x0000001312177223 */ /* 0x010fc60000000017 */
[----:B------:R-:W4:Y:S04]  /*03f0*/  LDG.E R19, desc[UR6][R2.64+0x48] ;  /* 0x0000480602137981 */ /* 0x000f28000c1e1900 */
[----:B------:R-:W4:Y:S01]  /*0400*/  LDG.E R18, desc[UR6][R4.64+0x48] ;  /* 0x0000480604127981 */ /* 0x000f22000c1e1900 */
[----:B------:R-:W-:-:S03]  /*0410*/  FFMA R27, R20, R21, R23 ;  /* 0x00000015141b7223 */ /* 0x000fc60000000017 */
[----:B------:R-:W4:Y:S04]  /*0420*/  LDG.E R23, desc[UR6][R2.64+0x4c] ;  /* 0x00004c0602177981 */ /* 0x000f28000c1e1900 */
        /* <DEDUP_REMOVED lines=21> */
[----:B------:R-:W4:Y:S01]  /*0580*/  LDG.E R16, desc[UR6][R2.64+0x68] ;  /* 0x0000680602107981 */ /* 0x000f22000c1e1900 */
[----:B------:R-:W-:-:S03]  /*0590*/  FFMA R22, R23, R22, R18 ;  /* 0x0000001617167223 */ /* 0x000fc60000000012 */
        /* <DEDUP_REMOVED lines=8> */
[----:B------:R-:W5:Y:S04]  /*0620*/  LDG.E R25, desc[UR6][R2.64+0x78] ;  /* 0x0000780602197981 */ /* 0x000f68000c1e1900 */
[----:B------:R-:W5:Y:S04]  /*0630*/  LDG.E R24, desc[UR6][R4.64+0x78] ;  /* 0x0000780604187981 */ /* 0x000f68000c1e1900 */
[----:B------:R0:W5:Y:S01]  /*0640*/  LDG.E R26, desc[UR6][R2.64+0x7c] ;  /* 0x00007c06021a7981 */ /* 0x000162000c1e1900 */
[----:B------:R-:W-:-:S04]  /*0650*/  FFMA R15, R15, R14, R28 ;  /* 0x0000000e0f0f7223 */ /* 0x000fc8000000001c */
[----:B------:R-:W-:Y:S01]  /*0660*/  FFMA R9, R0, R9, R15 ;  /* 0x0000000900097223 */ /* 0x000fe2000000000f */
[----:B0-----:R-:W-:Y:S01]  /*0670*/  IMAD.MOV.U32 R2, RZ, RZ, 0x40b504f3 ;  /* 0x40b504f3ff027424 */ /* 0x001fe200078e00ff */
[----:B------:R-:W-:Y:S01]  /*0680*/  LEA R7, R7, R6, 0x6 ;  /* 0x0000000607077211 */ /* 0x000fe200078e30ff */
[----:B------:R-:W-:Y:S03]  /*0690*/  BSSY.RECONVERGENT B1, `(.L_x_20) ;  /* 0x0000015000017945 */ /* 0x000fe60003800200 */
[----:B------:R-:W-:Y:S01]  /*06a0*/  LEA R8, R8, R7, 0xc ;  /* 0x0000000708087211 */ /* 0x000fe200078e60ff */
[----:B---3--:R-:W-:-:S04]  /*06b0*/  FFMA R9, R10, R11, R9 ;  /* 0x0000000b0a097223 */ /* 0x008fc80000000009 */
[----:B--2---:R-:W-:-:S04]  /*06c0*/  FFMA R9, R12, R13, R9 ;  /* 0x0000000d0c097223 */ /* 0x004fc80000000009 */
[----:B----4-:R-:W-:-:S04]  /*06d0*/  FFMA R9, R16, R17, R9 ;  /* 0x0000001110097223 */ /* 0x010fc80000000009 */
[----:B------:R-:W-:-:S04]  /*06e0*/  FFMA R9, R18, R19, R9 ;  /* 0x0000001312097223 */ /* 0x000fc80000000009 */
[----:B------:R-:W-:-:S04]  /*06f0*/  FFMA R9, R20, R21, R9 ;  /* 0x0000001514097223 */ /* 0x000fc80000000009 */
[----:B-----5:R-:W-:Y:S01]  /*0700*/  FFMA R22, R22, R23, R9 ;  /* 0x0000001716167223 */ /* 0x020fe20000000009 */
[----:B------:R-:W-:-:S03]  /*0710*/  HFMA2 R9, -RZ, RZ, 1.5517578125, 7.5519084930419921875e-05 ;  /* 0x3e3504f3ff097431 */ /* 0x000fc600000001ff */
[----:B------:R-:W-:-:S04]  /*0720*/  FFMA R25, R25, R24, R22 ;  /* 0x0000001819197223 */ /* 0x000fc80000000016 */
[----:B------:R-:W-:Y:S01]  /*0730*/  FFMA R0, R26, R27, R25 ;  /* 0x0000001b1a007223 */ /* 0x000fe20000000019 */
[----:B------:R-:W-:-:S03]  /*0740*/  FFMA R2, R9, -R2, 1 ;  /* 0x3f80000009027423 */ /* 0x000fc60000000802 */
[----:B------:R-:W0:Y:S01]  /*0750*/  FCHK P0, R0, 5.6568541526794433594 ;  /* 0x40b504f300007902 */ /* 0x000e220000000000 */
[----:B------:R-:W-:-:S04]  /*0760*/  FFMA R3, R2, R9, 0.17677669227123260498 ;  /* 0x3e3504f302037423 */ /* 0x000fc80000000009 */
[----:B------:R-:W-:-:S04]  /*0770*/  FFMA R2, R0, R3, RZ ;  /* 0x0000000300027223 */ /* 0x000fc800000000ff */
[----:B------:R-:W-:-:S04]  /*0780*/  FFMA R4, R2, -5.6568541526794433594, R0 ;  /* 0xc0b504f302047823 */ /* 0x000fc80000000000 */
[----:B------:R-:W-:Y:S01]  /*0790*/  FFMA R5, R3, R4, R2 ;  /* 0x0000000403057223 */ /* 0x000fe20000000002 */
[----:B0-----:R-:W-:Y:S06]  /*07a0*/  @!P0 BRA `(.L_x_21) ;  /* 0x00000000000c8947 */ /* 0x001fec0003800000 */
[----:B------:R-:W-:-:S07]  /*07b0*/  MOV R2, 0x7d0 ;  /* 0x000007d000027802 */ /* 0x000fce0000000f00 */
[----:B------:R-:W-:Y:S05]  /*07c0*/  CALL.REL.NOINC `($__internal_1_$__cuda_sm3x_div_rn_noftz_f32_slowpath) ;  /* 0x0000000000187944 */ /* 0x000fea0003c00000 */
[----:B------:R-:W-:-:S07]  /*07d0*/  MOV R5, R4 ;  /* 0x0000000400057202 */ /* 0x000fce0000000f00 */
.L_x_21:
[----:B------:R-:W-:Y:S05]  /*07e0*/  BSYNC.RECONVERGENT B1 ;  /* 0x0000000000017941 */ /* 0x000fea0003800200 */
.L_x_20:
[----:B------:R-:W0:Y:S02]  /*07f0*/  LDC.64 R2, c[0x0][0x390] ;  /* 0x0000e400ff027b82 */ /* 0x000e240000000a00 */
[----:B0-----:R-:W-:-:S05]  /*0800*/  IMAD.WIDE.U32 R8, R8, 0x4, R2 ;  /* 0x0000000408087825 */ /* 0x001fca00078e0002 */
[----:B------:R-:W-:Y:S01]  /*0810*/  STG.E desc[UR6][R8.64], R5 ;  /* 0x0000000508007986 */ /* 0x000fe2000c101906 */
[----:B------:R-:W-:Y:S05]  /*0820*/  EXIT ;  /* 0x000000000000794d */ /* 0x000fea0003800000 */
        .weak           $__internal_1_$__cuda_sm3x_div_rn_noftz_f32_slowpath
        .type           $__internal_1_$__cuda_sm3x_div_rn_noftz_f32_slowpath,@function
        .size           $__internal_1_$__cuda_sm3x_div_rn_noftz_f32_slowpath,(.L_x_36 - $__internal_1_$__cuda_sm3x_div_rn_noftz_f32_slowpath)
$__internal_1_$__cuda_sm3x_div_rn_noftz_f32_slowpath:
[----:B------:R-:W-:Y:S01]  /*0830*/  SHF.R.U32.HI R3, RZ, 0x17, R0 ;  /* 0x00000017ff037819 */ /* 0x000fe20000011600 */
[----:B------:R-:W-:Y:S04]  /*0840*/  BSSY.RECONVERGENT B0, `(.L_x_22) ;  /* 0x000005c000007945 */ /* 0x000fe80003800200 */
[----:B------:R-:W-:Y:S01]  /*0850*/  BSSY.RELIABLE B2, `(.L_x_23) ;  /* 0x000001a000027945 */ /* 0x000fe20003800100 */
[----:B------:R-:W-:Y:S02]  /*0860*/  MOV R4, R0 ;  /* 0x0000000000047202 */ /* 0x000fe40000000f00 */
[----:B------:R-:W-:-:S05]  /*0870*/  LOP3.LUT R3, R3, 0xff, RZ, 0xc0, !PT ;  /* 0x000000ff03037812 */ /* 0x000fca00078ec0ff */
[----:B------:R-:W-:-:S05]  /*0880*/  VIADD R6, R3, 0xffffffff ;  /* 0xffffffff03067836 */ /* 0x000fca0000000000 */
[----:B------:R-:W-:-:S13]  /*0890*/  ISETP.GT.U32.OR P0, PT, R6, 0xfd, !PT ;  /* 0x000000fd0600780c */ /* 0x000fda0007f04470 */
[----:B------:R-:W-:Y:S01]  /*08a0*/  @!P0 MOV R5, RZ ;  /* 0x000000ff00058202 */ /* 0x000fe20000000f00 */
[----:B------:R-:W-:Y:S06]  /*08b0*/  @!P0 BRA `(.L_x_24) ;  /* 0x00000000004c8947 */ /* 0x000fec0003800000 */
[----:B------:R-:W-:-:S13]  /*08c0*/  FSETP.GTU.FTZ.AND P0, PT, |R0|, +INF , PT ;  /* 0x7f8000000000780b */ /* 0x000fda0003f1c200 */
[----:B------:R-:W-:Y:S05]  /*08d0*/  @P0 BREAK.RELIABLE B2 ;  /* 0x0000000000020942 */ /* 0x000fea0003800100 */
[----:B------:R-:W-:Y:S05]  /*08e0*/  @P0 BRA `(.L_x_25) ;  /* 0x0000000400400947 */ /* 0x000fea0003800000 */
[----:B------:R-:W-:-:S05]  /*08f0*/  HFMA2 R5, -RZ, RZ, 2.353515625, 7.5519084930419921875e-05 ;  /* 0x40b504f3ff057431 */ /* 0x000fca00000001ff */
[----:B------:R-:W-:-:S13]  /*0900*/  LOP3.LUT P0, RZ, R5, 0x7fffffff, R4, 0xc8, !PT ;  /* 0x7fffffff05ff7812 */ /* 0x000fda000780c804 */
[----:B------:R-:W-:Y:S05]  /*0910*/  @!P0 BREAK.RELIABLE B2 ;  /* 0x0000000000028942 */ /* 0x000fea0003800100 */
[----:B------:R-:W-:Y:S05]  /*0920*/  @!P0 BRA `(.L_x_26) ;  /* 0x0000000400288947 */ /* 0x000fea0003800000 */
[----:B------:R-:W-:-:S13]  /*0930*/  LOP3.LUT P0, RZ, R4, 0x7fffffff, RZ, 0xc0, !PT ;  /* 0x7fffffff04ff7812 */ /* 0x000fda000780c0ff */
[----:B------:R-:W-:Y:S05]  /*0940*/  @!P0 BREAK.RELIABLE B2 ;  /* 0x0000000000028942 */ /* 0x000fea0003800100 */
[----:B------:R-:W-:Y:S05]  /*0950*/  @!P0 BRA `(.L_x_27) ;  /* 0x0000000400148947 */ /* 0x000fea0003800000 */
[----:B------:R-:W-:Y:S02]  /*0960*/  FSETP.NEU.FTZ.AND P0, PT, |R0|, +INF , PT ;  /* 0x7f8000000000780b */ /* 0x000fe40003f1d200 */
[----:B------:R-:W-:-:S04]  /*0970*/  LOP3.LUT P1, RZ, R5, 0x7fffffff, RZ, 0xc0, !PT ;  /* 0x7fffffff05ff7812 */ /* 0x000fc8000782c0ff */
[----:B------:R-:W-:-:S13]  /*0980*/  PLOP3.LUT P0, PT, P0, P1, PT, 0x2f, 0xf2 ;  /* 0x0000000000f2781c */ /* 0x000fda0000702577 */
[----:B------:R-:W-:Y:S05]  /*0990*/  @P0 BREAK.RELIABLE B2 ;  /* 0x0000000000020942 */ /* 0x000fea0003800100 */
[----:B------:R-:W-:Y:S05]  /*09a0*/  @P0 BRA `(.L_x_28) ;  /* 0x0000000000f40947 */ /* 0x000fea0003800000 */
[----:B------:R-:W-:-:S13]  /*09b0*/  ISETP.GE.AND P0, PT, R6, RZ, PT ;  /* 0x000000ff0600720c */ /* 0x000fda0003f06270 */
[----:B------:R-:W-:Y:S02]  /*09c0*/  @P0 IMAD.MOV.U32 R5, RZ, RZ, RZ ;  /* 0x000000ffff050224 */ /* 0x000fe400078e00ff */
[----:B------:R-:W-:Y:S01]  /*09d0*/  @!P0 FFMA R4, R0, 1.84467440737095516160e+19, RZ ;  /* 0x5f80000000048823 */ /* 0x000fe200000000ff */
[----:B------:R-:W-:-:S07]  /*09e0*/  @!P0 MOV R5, 0xffffffc0 ;  /* 0xffffffc000058802 */ /* 0x000fce0000000f00 */
.L_x_24:
[----:B------:R-:W-:Y:S05]  /*09f0*/  BSYNC.RELIABLE B2 ;  /* 0x0000000000027941 */ /* 0x000fea0003800100 */
.L_x_23:
[----:B------:R-:W-:Y:S01]  /*0a00*/  UMOV UR4, 0x40b504f3 ;  /* 0x40b504f300047882 */ /* 0x000fe20000000000 */
[----:B------:R-:W-:Y:S01]  /*0a10*/  IADD3 R3, PT, PT, R3, -0x7f, RZ ;  /* 0xffffff8103037810 */ /* 0x000fe20007ffe0ff */
[----:B------:R-:W-:Y:S01]  /*0a20*/  UIADD3 UR4, UPT, UPT, UR4, -0x1000000, URZ ;  /* 0xff00000004047890 */ /* 0x000fe2000fffe0ff */
[----:B------:R-:W-:Y:S02]  /*0a30*/  BSSY.RECONVERGENT B2, `(.L_x_29) ;  /* 0x0000033000027945 */ /* 0x000fe40003800200 */
[----:B------:R-:W-:Y:S01]  /*0a40*/  IADD3 R5, PT, PT, R5, -0x2, R3 ;  /* 0xfffffffe05057810 */ /* 0x000fe20007ffe003 */
[----:B------:R-:W-:Y:S02]  /*0a50*/  IMAD R0, R3, -0x800000, R4 ;  /* 0xff80000003007824 */ /* 0x000fe400078e0204 */
[----:B------:R-:W-:-:S03]  /*0a60*/  FADD.FTZ R7, -RZ, -UR4 ;  /* 0x80000004ff077e21 */ /* 0x000fc60008010100 */
[----:B------:R-:W0:Y:S02]  /*0a70*/  MUFU.RCP R6, UR4 ;  /* 0x0000000400067d08 */ /* 0x000e240008001000 */
        /* <DEDUP_REMOVED lines=21> */
[C---:B------:R-:W-:Y:S02]  /*0bd0*/  ISETP.NE.AND P2, PT, R10.reuse, RZ, PT ;  /* 0x000000ff0a00720c */ /* 0x040fe40003f45270 */
[----:B------:R-:W-:Y:S02]  /*0be0*/  ISETP.NE.AND P1, PT, R10, RZ, PT ;  /* 0x000000ff0a00720c */ /* 0x000fe40003f25270 */
[----:B------:R-:W-:Y:S01]  /*0bf0*/  LOP3.LUT R3, R0, 0x7fffff, RZ, 0xc0, !PT ;  /* 0x007fffff00037812 */ /* 0x000fe200078ec0ff */
[CCC-:B------:R-:W-:Y:S01]  /*0c00*/  FFMA.RP R0, R9.reuse, R7.reuse, R6.reuse ;  /* 0x0000000709007223 */ /* 0x1c0fe20000008006 */
[----:B------:R-:W-:Y:S01]  /*0c10*/  FFMA.RM R9, R9, R7, R6 ;  /* 0x0000000709097223 */ /* 0x000fe20000004006 */
[C---:B------:R-:W-:Y:S01]  /*0c20*/  VIADD R6, R10.reuse, 0x20 ;  /* 0x000000200a067836 */ /* 0x040fe20000000000 */
        /* <DEDUP_REMOVED lines=15> */
.L_x_31:
[----:B------:R-:W-:-:S04]  /*0d20*/  LOP3.LUT R4, R4, 0x80000000, RZ, 0xc0, !PT ;  /* 0x8000000004047812 */ /* 0x000fc800078ec0ff */
[----:B------:R-:W-:Y:S01]  /*0d30*/  LOP3.LUT R4, R4, 0x7f800000, RZ, 0xfc, !PT ;  /* 0x7f80000004047812 */ /* 0x000fe200078efcff */
[----:B------:R-:W-:Y:S06]  /*0d40*/  BRA `(.L_x_32) ;  /* 0x0000000000047947 */ /* 0x000fec0003800000 */
.L_x_30:
[----:B------:R-:W-:-:S07]  /*0d50*/  LEA R4, R5, R4, 0x17 ;  /* 0x0000000405047211 */ /* 0x000fce00078eb8ff */
.L_x_32:
[----:B------:R-:W-:Y:S05]  /*0d60*/  BSYNC.RECONVERGENT B2 ;  /* 0x0000000000027941 */ /* 0x000fea0003800200 */
.L_x_29:
[----:B------:R-:W-:Y:S05]  /*0d70*/  BRA `(.L_x_33) ;  /* 0x0000000000207947 */ /* 0x000fea0003800000 */
.L_x_28:
[----:B------:R-:W-:-:S04]  /*0d80*/  LOP3.LUT R4, R5, 0x80000000, R4, 0x48, !PT ;  /* 0x8000000005047812 */ /* 0x000fc800078e4804 */
[----:B------:R-:W-:Y:S01]  /*0d90*/  LOP3.LUT R4, R4, 0x7f800000, RZ, 0xfc, !PT ;  /* 0x7f80000004047812 */ /* 0x000fe200078efcff */
[----:B------:R-:W-:Y:S06]  /*0da0*/  BRA `(.L_x_33) ;  /* 0x0000000000147947 */ /* 0x000fec0003800000 */
.L_x_27:
[----:B------:R-:W-:Y:S01]  /*0db0*/  LOP3.LUT R4, R5, 0x80000000, R4, 0x48, !PT ;  /* 0x8000000005047812 */ /* 0x000fe200078e4804 */
[----:B------:R-:W-:Y:S06]  /*0dc0*/  BRA `(.L_x_33) ;  /* 0x00000000000c7947 */ /* 0x000fec0003800000 */
.L_x_26:
[----:B------:R-:W0:Y:S01]  /*0dd0*/  MUFU.RSQ R4, -QNAN ;  /* 0xffc0000000047908 */ /* 0x000e220000001400 */
[----:B------:R-:W-:Y:S05]  /*0de0*/  BRA `(.L_x_33) ;  /* 0x0000000000047947 */ /* 0x000fea0003800000 */
.L_x_25:
[----:B------:R-:W-:-:S07]  /*0df0*/  FADD.FTZ R4, R0, 5.6568541526794433594 ;  /* 0x40b504f300047421 */ /* 0x000fce0000010000 */
.L_x_33:
[----:B------:R-:W-:Y:S05]  /*0e00*/  BSYNC.RECONVERGENT B0 ;  /* 0x0000000000007941 */ /* 0x000fea0003800200 */
.L_x_22:
[----:B------:R-:W-:-:S04]  /*0e10*/  HFMA2 R3, -RZ, RZ, 0, 0 ;  /* 0x00000000ff037431 */ /* 0x000fc800000001ff */
[----:B0-----:R-:W-:Y:S05]  /*0e20*/  RET.REL.NODEC R2 `(_Z16attention_scoresPfS_S_) ;  /* 0xfffffff002747950 */ /* 0x001fea0003c3ffff */
.L_x_34:
        /* <DEDUP_REMOVED lines=13> */
.L_x_36:


//--------------------- .nv.shared.reserved.0     --------------------------
	.section	.nv.shared.reserved.0,"aw",@nobits
	.weak		__nv_reservedSMEM_offset_0_alias
	.size		__nv_reservedSMEM_offset_0_alias, 0, 64
	.other		__nv_reservedSMEM_offset_0_alias,@"STO_CUDA_RESERVED_SHARED STV_DEFAULT"
__nv_reservedSMEM_offset_0_alias:
	.zero		0
	.zero		64


//--------------------- .nv.constant0._Z16attention_outputPfS_S_ --------------------------
	.section	.nv.constant0._Z16attention_outputPfS_S_,"a",@progbits
	.sectionflags	@""
	.align	4
.nv.constant0._Z16attention_outputPfS_S_:
	.zero		920


//--------------------- .nv.constant0._Z7softmaxPfS_ --------------------------
	.section	.nv.constant0._Z7softmaxPfS_,"a",@progbits
	.sectionflags	@""
	.align	4
.nv.constant0._Z7softmaxPfS_:
	.zero		912


//--------------------- .nv.constant0._Z16attention_scoresPfS_S_ --------------------------
	.section	.nv.constant0._Z16attention_scoresPfS_S_,"a",@progbits
	.sectionflags	@""
	.align	4
.nv.constant0._Z16attention_scoresPfS_S_:
	.zero		920


//--------------------- SYMBOLS --------------------------

	.type		.nv.reservedSmem.offset0,@object
	.size		.nv.reservedSmem.offset0,0x4
